def gluon_mma(
    a_ptr,
    b_ptr,
    c_ptr,
    M: gl.constexpr,
    N: gl.constexpr,
    K: gl.constexpr,
    BLK_A: gl.constexpr,
    BLK_B: gl.constexpr,
    SHARED_A: gl.constexpr,
    SHARED_B: gl.constexpr,
    ACC_LAYOUT: gl.constexpr,
    TMEM_LAYOUT: gl.constexpr,
    USE_TCGEN05: gl.constexpr,
    IS_ASYNC: gl.constexpr,
):
    offs_m = gl.arange(0, M, layout=gl.SliceLayout(1, BLK_A))
    offs_ka = gl.arange(0, K, layout=gl.SliceLayout(0, BLK_A))
    offs_kb = gl.arange(0, K, layout=gl.SliceLayout(1, BLK_B))
    offs_n = gl.arange(0, N, layout=gl.SliceLayout(0, BLK_B))
    a = gl.load(a_ptr + offs_m[:, None] * K + offs_ka[None, :])
    b = gl.load(b_ptr + offs_kb[:, None] * N + offs_n[None, :])
    a_smem = gl.allocate_shared_memory(a.dtype, [M, K], SHARED_A, a)
    b_smem = gl.allocate_shared_memory(b.dtype, [K, N], SHARED_B, b)

    if USE_TCGEN05:
        fence_async_shared()
        bar = gl.allocate_shared_memory(gl.int64, [1], mbarrier.MBarrierLayout())
        mbarrier.init(bar, count=1)
        acc_tmem = allocate_tensor_memory(gl.float32, [M, N], TMEM_LAYOUT)
        tcgen05_mma(a_smem, b_smem, acc_tmem, use_acc=False)
        tcgen05_commit(bar)
        mbarrier.wait(bar, phase=0)
        mbarrier.invalidate(bar)
        acc = acc_tmem.load(ACC_LAYOUT)
    else:
        acc = gl.zeros([M, N], dtype=gl.float32, layout=ACC_LAYOUT)
        acc = hopper.warpgroup_mma(a_smem, b_smem, acc, is_async=IS_ASYNC)
        if IS_ASYNC:
            acc = hopper.warpgroup_mma_wait(num_outstanding=0, deps=[acc])

    out_layout: gl.constexpr = gl.BlockedLayout(
        [1, 1], [1, 32], [gl.num_warps(), 1], [1, 0]
    )
    acc = gl.convert_layout(acc, out_layout)
    offs_cm = gl.arange(0, M, layout=gl.SliceLayout(1, out_layout))
    offs_cn = gl.arange(0, N, layout=gl.SliceLayout(0, out_layout))
    gl.store(c_ptr + offs_cm[:, None] * N + offs_cn[None, :], acc)

# config = {"BLOCK_K": 16, "BLOCK_M": 128, "BLOCK_N": 256, "arch": "sm_100", "dtype": "fp16", "is_async": 1, "num_warps": 8}
# arch = sm_100


// ===== COMPILED SASS (sm_100a) =====

	.target	sm_100a

	.elftype	@"ET_EXEC"


//--------------------- .note.nv.tkinfo           --------------------------
	.section	.note.nv.tkinfo,"",@"SHT_NOTE"
	.sectionflags	@"SHF_NOTE_NV_TKINFO"
	.tkinfo
        /*0018*/ 	.word	0x00000081
        /*0030*/ 	.string	""
        /*0030*/ 	.string	"ptxas-blackwell"
        /*0030*/ 	.string	"Cuda compilation tools, release 12.9, V12.9.86"
        /*0030*/ 	.string	"Build cuda_12.9.r12.9/compiler.36037853_0"
        /*0030*/ 	.string	"-v  -suppress-debug-info  -lineinfo  -arch sm_100a "



//--------------------- .note.nv.cuver            --------------------------
	.section	.note.nv.cuver,"",@"SHT_NOTE"
	.sectionflags	@"SHF_NOTE_NV_CUVER"
        /*0018*/ 	.short	0x0001
        /*001a*/ 	.short	0x0064
        /*001c*/ 	.short	0x0001
        /*001e*/ 	.short	0x0000
        /*0020*/ 	.short	0x0001
        /*0022*/ 	.short	0x0000


//--------------------- .nv.info                  --------------------------
	.section	.nv.info,"",@"SHT_CUDA_INFO"
	.align	4


	//----- nvinfo : EIATTR_REGCOUNT
	.align		4
        /*0000*/ 	.byte	0x04, 0x2f
        /*0002*/ 	.short	(.L_4 - .L_3)
	.align		4
.L_3:
        /*0004*/ 	.word	index@(gluon_mma)
        /*0008*/ 	.word	0x000000c2


	//----- nvinfo : EIATTR_FRAME_SIZE
	.align		4
.L_4:
        /*000c*/ 	.byte	0x04, 0x11
        /*000e*/ 	.short	(.L_6 - .L_5)
	.align		4
.L_5:
        /*0010*/ 	.word	index@($__internal_2_$__cuda_sm10x_tcgen05_guardrail_trap_unallocated_columns_being_dealloced)
        /*0014*/ 	.word	0x00000000


	//----- nvinfo : EIATTR_FRAME_SIZE
	.align		4
.L_6:
        /*0018*/ 	.byte	0x04, 0x11
        /*001a*/ 	.short	(.L_8 - .L_7)
	.align		4
.L_7:
        /*001c*/ 	.word	index@($__internal_1_$__cuda_sm10x_tcgen05_guardrail_trap_phase_invalid_during_alloc)
        /*0020*/ 	.word	0x00000000


	//----- nvinfo : EIATTR_FRAME_SIZE
	.align		4
.L_8:
        /*0024*/ 	.byte	0x04, 0x11
        /*0026*/ 	.short	(.L_10 - .L_9)
	.align		4
.L_9:
        /*0028*/ 	.word	index@($__internal_0_$__cuda_sm10x_tcgen05_guardrail_trap_col_being_dealloced_not_returned_by_alloc)
        /*002c*/ 	.word	0x00000000


	//----- nvinfo : EIATTR_FRAME_SIZE
	.align		4
.L_10:
        /*0030*/ 	.byte	0x04, 0x11
        /*0032*/ 	.short	(.L_12 - .L_11)
	.align		4
.L_11:
        /*0034*/ 	.word	index@(gluon_mma)
        /*0038*/ 	.word	0x00000000


	//----- nvinfo : EIATTR_MIN_STACK_SIZE
	.align		4
.L_12:
        /*003c*/ 	.byte	0x04, 0x12
        /*003e*/ 	.short	(.L_14 - .L_13)
	.align		4
.L_13:
        /*0040*/ 	.word	index@(gluon_mma)
        /*0044*/ 	.word	0x00000000
.L_14:


//--------------------- .nv.info.gluon_mma        --------------------------
	.section	.nv.info.gluon_mma,"",@"SHT_CUDA_INFO"
	.sectionflags	@""
	.align	4


	//----- nvinfo : EIATTR_CUDA_API_VERSION
	.align		4
        /*0000*/ 	.byte	0x04, 0x37
        /*0002*/ 	.short	(.L_16 - .L_15)
.L_15:
        /*0004*/ 	.word	0x00000081


	//----- nvinfo : EIATTR_KPARAM_INFO
	.align		4
.L_16:
        /*0008*/ 	.byte	0x04, 0x17
        /*000a*/ 	.short	(.L_18 - .L_17)
.L_17:
        /*000c*/ 	.word	0x00000000
        /*0010*/ 	.short	0x0004
        /*0012*/ 	.short	0x0020
        /*0014*/ 	.byte	0x00, 0xf4, 0x21, 0x00


	//----- nvinfo : EIATTR_KPARAM_INFO
	.align		4
.L_18:
        /*0018*/ 	.byte	0x04, 0x17
        /*001a*/ 	.short	(.L_20 - .L_19)
.L_19:
        /*001c*/ 	.word	0x00000000
        /*0020*/ 	.short	0x0003
        /*0022*/ 	.short	0x0018
        /*0024*/ 	.byte	0x00, 0xf4, 0x21, 0x00


	//----- nvinfo : EIATTR_KPARAM_INFO
	.align		4
.L_20:
        /*0028*/ 	.byte	0x04, 0x17
        /*002a*/ 	.short	(.L_22 - .L_21)
.L_21:
        /*002c*/ 	.word	0x00000000
        /*0030*/ 	.short	0x0002
        /*0032*/ 	.short	0x0010
        /*0034*/ 	.byte	0x00, 0xf4, 0x21, 0x00


	//----- nvinfo : EIATTR_KPARAM_INFO
	.align		4
.L_22:
        /*0038*/ 	.byte	0x04, 0x17
        /*003a*/ 	.short	(.L_24 - .L_23)
.L_23:
        /*003c*/ 	.word	0x00000000
        /*0040*/ 	.short	0x0001
        /*0042*/ 	.short	0x0008
        /*0044*/ 	.byte	0x00, 0xf4, 0x21, 0x00


	//----- nvinfo : EIATTR_KPARAM_INFO
	.align		4
.L_24:
        /*0048*/ 	.byte	0x04, 0x17
        /*004a*/ 	.short	(.L_26 - .L_25)
.L_25:
        /*004c*/ 	.word	0x00000000
        /*0050*/ 	.short	0x0000
        /*0052*/ 	.short	0x0000
        /*0054*/ 	.byte	0x00, 0xf4, 0x21, 0x00


	//----- nvinfo : EIATTR_AT_ENTRY_FRAGMENTS
	.align		4
.L_26:
        /*0058*/ 	.byte	0x04, 0x4f
        /*005a*/ 	.short	(.L_28 - .L_27)


	//   ....[0]....
.L_27:
        /*005c*/ 	.word	0x00000004


	//----- nvinfo : EIATTR_RESERVED_SMEM_USED
	.align		4
.L_28:
        /*0060*/ 	.byte	0x01, 0x41
	.zero		2


	//----- nvinfo : EIATTR_SPARSE_MMA_MASK
	.align		4
        /*0064*/ 	.byte	0x03, 0x50
        /*0066*/ 	.short	0x0000


	//----- nvinfo : EIATTR_TCGEN05_1CTA_USED
	.align		4
        /*0068*/ 	.byte	0x01, 0x51
	.zero		2


	//----- nvinfo : EIATTR_MAXREG_COUNT
	.align		4
        /*006c*/ 	.byte	0x03, 0x1b
        /*006e*/ 	.short	0x00ff


	//----- nvinfo : EIATTR_NUM_BARRIERS
	.align		4
        /*0070*/ 	.byte	0x02, 0x4c
        /*0072*/ 	.byte	0x01
	.zero		1


	//----- nvinfo : EIATTR_INT_WARP_WIDE_INSTR_OFFSETS
	.align		4
        /*0074*/ 	.byte	0x04, 0x31
        /*0076*/ 	.short	(.L_30 - .L_29)


	//   ....[0]....
.L_29:
        /*0078*/ 	.word	0x00000ce0


	//   ....[1]....
        /*007c*/ 	.word	0x00000d00


	//   ....[2]....
        /*0080*/ 	.word	0x000010c0


	//   ....[3]....
        /*0084*/ 	.word	0x000010d0


	//   ....[4]....
        /*0088*/ 	.word	0x000026c0


	//   ....[5]....
        /*008c*/ 	.word	0x00002710


	//----- nvinfo : EIATTR_COOP_GROUP_MASK_REGIDS
	.align		4
.L_30:
        /*0090*/ 	.byte	0x04, 0x29
        /*0092*/ 	.short	(.L_32 - .L_31)


	//   ....[0]....
.L_31:
        /*0094*/ 	.word	0xffffffff


	//   ....[1]....
        /*0098*/ 	.word	0xffffffff


	//   ....[2]....
        /*009c*/ 	.word	0xffffffff


	//   ....[3]....
        /*00a0*/ 	.word	0xffffffff


	//----- nvinfo : EIATTR_COOP_GROUP_INSTR_OFFSETS
	.align		4
.L_32:
        /*00a4*/ 	.byte	0x04, 0x28
        /*00a6*/ 	.short	(.L_34 - .L_33)


	//   ....[0]....
.L_33:
        /*00a8*/ 	.word	0x00000050


	//   ....[1]....
        /*00ac*/ 	.word	0x00000310


	//   ....[2]....
        /*00b0*/ 	.word	0x00002550


	//   ....[3]....
        /*00b4*/ 	.word	0x000027c0


	//----- nvinfo : EIATTR_VRC_CTA_INIT_COUNT
	.align		4
.L_34:
        /*00b8*/ 	.byte	0x02, 0x4a
        /*00ba*/ 	.byte	0x80
	.zero		1


	//----- nvinfo : EIATTR_MBARRIER_INSTR_OFFSETS
	.align		4
        /*00bc*/ 	.byte	0x04, 0x39
        /*00be*/ 	.short	(.L_36 - .L_35)


	//   ....[0]....
.L_35:
        /*00c0*/ 	.word	0x00000f60
        /*00c4*/ 	.word	0x000000ff
        /*00c8*/ 	.word	0x00003000
        /*00cc*/ 	.short	0x0100
        /*00ce*/ 	.byte	0x0a
	.zero		1


	//   ....[1]....
        /*00d0*/ 	.word	0x00001160
        /*00d4*/ 	.word	0x000000ff
        /*00d8*/ 	.word	0x00003000
        /*00dc*/ 	.short	0x010a
        /*00de*/ 	.byte	0x0a
	.zero		1


	//   ....[2]....
        /*00e0*/ 	.word	0x000012b0
        /*00e4*/ 	.word	0x000000ff
        /*00e8*/ 	.word	0x00003000
        /*00ec*/ 	.short	0x0108
        /*00ee*/ 	.byte	0x0a
	.zero		1


	//   ....[3]....
        /*00f0*/ 	.word	0x000027e0
        /*00f4*/ 	.word	0x000000ff
        /*00f8*/ 	.word	0x00003000
        /*00fc*/ 	.short	0x010a
        /*00fe*/ 	.byte	0x0a
	.zero		1


	//----- nvinfo : EIATTR_NUM_MBARRIERS
	.align		4
.L_36:
        /*0100*/ 	.byte	0x03, 0x38
        /*0102*/ 	.short	0x0001


	//----- nvinfo : EIATTR_EXIT_INSTR_OFFSETS
	.align		4
        /*0104*/ 	.byte	0x04, 0x1c
        /*0106*/ 	.short	(.L_38 - .L_37)


	//   ....[0]....
.L_37:
        /*0108*/ 	.word	0x000027d0


	//----- nvinfo : EIATTR_REQNTID
	.align		4
.L_38:
        /*010c*/ 	.byte	0x04, 0x10
        /*010e*/ 	.short	(.L_40 - .L_39)
.L_39:
        /*0110*/ 	.word	0x00000100
        /*0114*/ 	.word	0x00000001
        /*0118*/ 	.word	0x00000001


	//----- nvinfo : EIATTR_CRS_STACK_SIZE
	.align		4
.L_40:
        /*011c*/ 	.byte	0x04, 0x1e
        /*011e*/ 	.short	(.L_42 - .L_41)
.L_41:
        /*0120*/ 	.word	0x00000000


	//----- nvinfo : EIATTR_CBANK_PARAM_SIZE
	.align		4
.L_42:
        /*0124*/ 	.byte	0x03, 0x19
        /*0126*/ 	.short	0x0028


	//----- nvinfo : EIATTR_PARAM_CBANK
	.align		4
        /*0128*/ 	.byte	0x04, 0x0a
        /*012a*/ 	.short	(.L_44 - .L_43)
	.align		4
.L_43:
        /*012c*/ 	.word	index@(.nv.constant0.gluon_mma)
        /*0130*/ 	.short	0x0380
        /*0132*/ 	.short	0x0028


	//----- nvinfo : EIATTR_SW_WAR
	.align		4
.L_44:
        /*0134*/ 	.byte	0x04, 0x36
        /*0136*/ 	.short	(.L_46 - .L_45)
.L_45:
        /*0138*/ 	.word	0x00000008
.L_46:


//--------------------- .nv.compat                --------------------------
	.section	.nv.compat,"",@"SHT_CUDA_COMPAT_INFO"
	.align	4
        /*0000*/ 	.byte	0x02, 0x02, 0x02, 0x00, 0x02, 0x05, 0x05, 0x00, 0x02, 0x03, 0x00, 0x00, 0x02, 0x06, 0x01, 0x00


//--------------------- .nv.callgraph             --------------------------
	.section	.nv.callgraph,"",@"SHT_CUDA_CALLGRAPH"
	.align	4
	.sectionentsize	8
	.align		4
        /*0000*/ 	.word	0x00000000
	.align		4
        /*0004*/ 	.word	0xffffffff
	.align		4
        /*0008*/ 	.word	0x00000000
	.align		4
        /*000c*/ 	.word	0xfffffffe
	.align		4
        /*0010*/ 	.word	0x00000000
	.align		4
        /*0014*/ 	.word	0xfffffffd
	.align		4
        /*0018*/ 	.word	0x00000000
	.align		4
        /*001c*/ 	.word	0xfffffffc


//--------------------- .text.gluon_mma           --------------------------
	.section	.text.gluon_mma,"ax",@progbits
	.align	128
        .global         gluon_mma
        .type           gluon_mma,@function
        .size           gluon_mma,(.L_x_15 - gluon_mma)
        .other          gluon_mma,@"STO_CUDA_ENTRY STV_DEFAULT"
gluon_mma:
.text.gluon_mma:
[----:B------:R-:W0:Y:S01]  /*0000*/  LDC R1, c[0x0][0x37c] ;  /* 0x0000df00ff017b82 */ /* 0x000e220000000800 */
[----:B------:R-:W1:Y:S02]  /*0010*/  S2R R132, SR_TID.X ;  /* 0x0000000000847919 */ /* 0x000e640000002100 */
[----:B-1----:R-:W-:-:S13]  /*0020*/  ISETP.GE.U32.AND P1, PT, R132, 0x20, PT ;  /* 0x000000208400780c */ /* 0x002fda0003f26070 */
[----:B------:R-:W-:Y:S05]  /*0030*/  @P1 BRA `(.L_x_0) ;  /* 0x0000000000b81947 */ /* 0x000fea0003800000 */
[----:B------:R-:W1:Y:S01]  /*0040*/  S2UR UR6, SR_CgaCtaId ;  /* 0x00000000000679c3 */ /* 0x000e620000008800 */
[----:B------:R-:W-:Y:S01]  /*0050*/  NOP ;  /* 0x0000000000007918 */ /* 0x000fe20000000000 */
[----:B------:R-:W-:Y:S02]  /*0060*/  UMOV UR4, 0x40 ;  /* 0x0000004000047882 */ /* 0x000fe40000000000 */
[----:B-1----:R-:W-:-:S09]  /*0070*/  ULEA UR4, UR6, UR4, 0x18 ;  /* 0x0000000406047291 */ /* 0x002fd2000f8ec0ff */
[----:B------:R-:W1:Y:S01]  /*0080*/  LDS.U8 R0, [UR4] ;  /* 0x00000004ff007984 */ /* 0x000e620008000000 */
[----:B------:R-:W-:Y:S02]  /*0090*/  UMOV UR4, 0x400 ;  /* 0x0000040000047882 */ /* 0x000fe40000000000 */
[----:B------:R-:W-:Y:S01]  /*00a0*/  ULEA UR4, UR6, UR4, 0x18 ;  /* 0x0000000406047291 */ /* 0x000fe2000f8ec0ff */
[----:B-1----:R-:W-:-:S13]  /*00b0*/  ISETP.NE.AND P0, PT, R0, RZ, PT ;  /* 0x000000ff0000720c */ /* 0x002fda0003f05270 */
[----:B------:R-:W-:Y:S05]  /*00c0*/  @P0 BRA `(.L_x_1) ;  /* 0x00000000007c0947 */ /* 0x000fea0003800000 */
[----:B------:R-:W-:-:S13]  /*00d0*/  ELECT P0, URZ, PT ;  /* 0x0000000000ff782f */ /* 0x000fda0003800000 */
[----:B------:R-:W-:Y:S05]  /*00e0*/  @!P0 BRA `(.L_x_2) ;  /* 0x0000000000848947 */ /* 0x000fea0003800000 */
[----:B------:R-:W-:Y:S01]  /*00f0*/  UMOV UR5, 0x8 ;  /* 0x0000000800057882 */ /* 0x000fe20000000000 */
[----:B------:R-:W-:Y:S02]  /*0100*/  IMAD.MOV.U32 R4, RZ, RZ, 0x1 ;  /* 0x00000001ff047424 */ /* 0x000fe400078e00ff */
[----:B------:R-:W-:Y:S02]  /*0110*/  IMAD.MOV.U32 R5, RZ, RZ, 0xff ;  /* 0x000000ffff057424 */ /* 0x000fe400078e00ff */
[----:B------:R-:W-:Y:S04]  /*0120*/  DEPBAR.LE SB1, 0x36 ;  /* 0x00009d800000791a */ /* 0x000fe80000000000 */
[----:B------:R-:W1:Y:S02]  /*0130*/  UTCATOMSWS.FIND_AND_SET.ALIGN UP0, UR5, UR5 ;  /* 0x00000005000575e3 */ /* 0x000e640008000800 */
[----:B-1----:R-:W-:-:S04]  /*0140*/  PLOP3.LUT P0, PT, PT, PT, UP0, 0x80, 0x8 ;  /* 0x000000000008781c */ /* 0x002fc80003f0f008 */
[----:B------:R-:W-:-:S04]  /*0150*/  SEL R0, RZ, 0xffffffff, !P0 ;  /* 0xffffffffff007807 */ /* 0x000fc80004000000 */
[----:B------:R-:W-:Y:S01]  /*0160*/  ISETP.NE.AND P0, PT, R0, RZ, PT ;  /* 0x000000ff0000720c */ /* 0x000fe20003f05270 */
[----:B------:R-:W-:-:S12]  /*0170*/  IMAD.U32 R0, RZ, RZ, UR5 ;  /* 0x00000005ff007e24 */ /* 0x000fd8000f8e00ff */
[----:B------:R-:W-:Y:S05]  /*0180*/  @P0 BRA `(.L_x_3) ;  /* 0x0000000000240947 */ /* 0x000fea0003800000 */
.L_x_4:
[----:B------:R-:W-:Y:S05]  /*0190*/  NANOSLEEP 0x64 ;  /* 0x000000640000795d */ /* 0x000fea0003800000 */
[----:B------:R-:W-:-:S05]  /*01a0*/  UMOV UR5, 0x8 ;  /* 0x0000000800057882 */ /* 0x000fca0000000000 */
[----:B------:R-:W-:Y:S04]  /*01b0*/  DEPBAR.LE SB1, 0x36 ;  /* 0x00009d800000791a */ /* 0x000fe80000000000 */
[----:B------:R-:W1:Y:S02]  /*01c0*/  UTCATOMSWS.FIND_AND_SET.ALIGN UP0, UR5, UR5 ;  /* 0x00000005000575e3 */ /* 0x000e640008000800 */
[----:B-1----:R-:W-:-:S04]  /*01d0*/  PLOP3.LUT P0, PT, PT, PT, UP0, 0x80, 0x8 ;  /* 0x000000000008781c */ /* 0x002fc80003f0f008 */
[----:B------:R-:W-:-:S04]  /*01e0*/  SEL R0, RZ, 0xffffffff, !P0 ;  /* 0xffffffffff007807 */ /* 0x000fc80004000000 */
[----:B------:R-:W-:Y:S01]  /*01f0*/  ISETP.NE.AND P0, PT, R0, RZ, PT ;  /* 0x000000ff0000720c */ /* 0x000fe20003f05270 */
[----:B------:R-:W-:-:S12]  /*0200*/  IMAD.U32 R0, RZ, RZ, UR5 ;  /* 0x00000005ff007e24 */ /* 0x000fd8000f8e00ff */
[----:B------:R-:W-:Y:S05]  /*0210*/  @!P0 BRA `(.L_x_4) ;  /* 0xfffffffc00dc8947 */ /* 0x000fea000383ffff */
.L_x_3:
[C---:B------:R-:W-:Y:S01]  /*0220*/  VIADD R3, R0.reuse, 0x10 ;  /* 0x0000001000037836 */ /* 0x040fe20000000000 */
[----:B------:R-:W-:Y:S01]  /*0230*/  UMOV UR5, 0x50 ;  /* 0x0000005000057882 */ /* 0x000fe20000000000 */
[----:B------:R-:W-:Y:S01]  /*0240*/  SHF.L.U32 R2, R5, R0, RZ ;  /* 0x0000000005027219 */ /* 0x000fe200000006ff */
[----:B------:R-:W-:Y:S01]  /*0250*/  ULEA UR5, UR6, UR5, 0x18 ;  /* 0x0000000506057291 */ /* 0x000fe2000f8ec0ff */
[----:B------:R-:W-:Y:S01]  /*0260*/  IMAD.SHL.U32 R0, R0, 0x20, RZ ;  /* 0x0000002000007824 */ /* 0x000fe200078e00ff */
[----:B------:R-:W-:-:S04]  /*0270*/  SHF.L.U32 R3, R4, R3, RZ ;  /* 0x0000000304037219 */ /* 0x000fc800000006ff */
[----:B------:R-:W-:-:S05]  /*0280*/  LOP3.LUT R2, R3, R2, RZ, 0xfc, !PT ;  /* 0x0000000203027212 */ /* 0x000fca00078efcff */
[----:B------:R1:W-:Y:S04]  /*0290*/  ATOMS.OR RZ, [UR5], R2 ;  /* 0x00000002ffff798c */ /* 0x0003e8000b000005 */
[----:B------:R1:W-:Y:S01]  /*02a0*/  STS [UR4], R0 ;  /* 0x00000000ff007988 */ /* 0x0003e20008000804 */
[----:B------:R-:W-:Y:S05]  /*02b0*/  BRA `(.L_x_2) ;  /* 0x0000000000107947 */ /* 0x000fea0003800000 */
.L_x_1:
[----:B------:R-:W-:Y:S01]  /*02c0*/  IMAD.MOV.U32 R0, RZ, RZ, -0x1 ;  /* 0xffffffffff007424 */ /* 0x000fe200078e00ff */
[----:B------:R-:W-:-:S04]  /*02d0*/  MOV R2, 0x300 ;  /* 0x0000030000027802 */ /* 0x000fc80000000f00 */
[----:B------:R1:W-:Y:S03]  /*02e0*/  STS [UR4], R0 ;  /* 0x00000000ff007988 */ /* 0x0003e60008000804 */
[----:B01----:R-:W-:Y:S05]  /*02f0*/  CALL.REL.NOINC `($__internal_1_$__cuda_sm10x_tcgen05_guardrail_trap_phase_invalid_during_alloc) ;  /* 0x0000002400507944 */ /* 0x003fea0003c00000 */
.L_x_2:
[----:B------:R-:W-:Y:S05]  /*0300*/  WARPSYNC.ALL ;  /* 0x0000000000007948 */ /* 0x000fea0003800000 */
[----:B------:R-:W-:Y:S01]  /*0310*/  NOP ;  /* 0x0000000000007918 */ /* 0x000fe20000000000 */
.L_x_0:
[----:B------:R-:W2:Y:S01]  /*0320*/  LDC.64 R46, c[0x0][0x380] ;  /* 0x0000e000ff2e7b82 */ /* 0x000ea20000000a00 */
[----:B------:R-:W-:Y:S01]  /*0330*/  SHF.R.U32.HI R151, RZ, 0x5, R132 ;  /* 0x00000005ff977819 */ /* 0x000fe20000011684 */
[----:B------:R-:W-:Y:S01]  /*0340*/  UMOV UR4, 0x400 ;  /* 0x0000040000047882 */ /* 0x000fe20000000000 */
[C---:B------:R-:W-:Y:S01]  /*0350*/  LOP3.LUT R133, R132.reuse, 0xe0, RZ, 0xc0, !PT ;  /* 0x000000e084857812 */ /* 0x040fe200078ec0ff */
[----:B------:R-:W3:Y:S01]  /*0360*/  LDCU.64 UR12, c[0x0][0x358] ;  /* 0x00006b00ff0c77ac */ /* 0x000ee20008000a00 */
[----:B------:R-:W-:Y:S02]  /*0370*/  SGXT.U32 R151, R151, 0x3 ;  /* 0x000000039797781a */ /* 0x000fe40000000000 */
[----:B------:R-:W-:Y:S01]  /*0380*/  LOP3.LUT R39, R132, 0xf, RZ, 0xc0, !PT ;  /* 0x0000000f84277812 */ /* 0x000fe200078ec0ff */
[----:B------:R-:W4:Y:S01]  /*0390*/  S2UR UR9, SR_CgaCtaId ;  /* 0x00000000000979c3 */ /* 0x000f220000008800 */
[C---:B------:R-:W-:Y:S02]  /*03a0*/  LOP3.LUT R159, R151.reuse, 0x28, RZ, 0xfc, !PT ;  /* 0x00000028979f7812 */ /* 0x040fe400078efcff */
[----:B------:R-:W-:-:S02]  /*03b0*/  LOP3.LUT R37, R151, 0x8, RZ, 0xfc, !PT ;  /* 0x0000000897257812 */ /* 0x000fc400078efcff */
[----:B------:R-:W-:Y:S01]  /*03c0*/  LOP3.LUT R155, R151, 0x18, RZ, 0xfc, !PT ;  /* 0x00000018979b7812 */ /* 0x000fe200078efcff */
[----:B------:R-:W-:Y:S01]  /*03d0*/  IMAD.SHL.U32 R24, R159, 0x10, RZ ;  /* 0x000000109f187824 */ /* 0x000fe200078e00ff */
[----:B------:R-:W-:Y:S01]  /*03e0*/  LOP3.LUT R157, R151, 0x20, RZ, 0xfc, !PT ;  /* 0x00000020979d7812 */ /* 0x000fe200078efcff */
[----:B-1----:R-:W-:Y:S01]  /*03f0*/  IMAD.SHL.U32 R0, R37, 0x10, RZ ;  /* 0x0000001025007824 */ /* 0x002fe200078e00ff */
[----:B------:R-:W-:Y:S01]  /*0400*/  LOP3.LUT R169, R151, 0x50, RZ, 0xfc, !PT ;  /* 0x0000005097a97812 */ /* 0x000fe200078efcff */
[----:B------:R-:W-:Y:S01]  /*0410*/  IMAD.SHL.U32 R20, R155, 0x10, RZ ;  /* 0x000000109b147824 */ /* 0x000fe200078e00ff */
[----:B------:R-:W-:Y:S01]  /*0420*/  LOP3.LUT R161, R151, 0x30, RZ, 0xfc, !PT ;  /* 0x0000003097a17812 */ /* 0x000fe200078efcff */
[----:B------:R-:W-:Y:S01]  /*0430*/  IMAD.SHL.U32 R22, R157, 0x10, RZ ;  /* 0x000000109d167824 */ /* 0x000fe200078e00ff */
[----:B------:R-:W-:Y:S01]  /*0440*/  LOP3.LUT R163, R151, 0x38, RZ, 0xfc, !PT ;  /* 0x0000003897a37812 */ /* 0x000fe200078efcff */
[----:B------:R-:W-:Y:S01]  /*0450*/  IMAD.SHL.U32 R34, R169, 0x10, RZ ;  /* 0x00000010a9227824 */ /* 0x000fe200078e00ff */
[----:B------:R-:W-:Y:S01]  /*0460*/  LOP3.LUT R165, R151, 0x40, RZ, 0xfc, !PT ;  /* 0x0000004097a57812 */ /* 0x000fe200078efcff */
[----:B------:R-:W-:Y:S01]  /*0470*/  IMAD.SHL.U32 R26, R161, 0x10, RZ ;  /* 0x00000010a11a7824 */ /* 0x000fe200078e00ff */
[-C--:B--2---:R-:W-:Y:S01]  /*0480*/  IADD3 R4, P0, PT, R133, R46.reuse, RZ ;  /* 0x0000002e85047210 */ /* 0x084fe20007f1e0ff */
[----:B------:R-:W-:Y:S01]  /*0490*/  IMAD.SHL.U32 R28, R163, 0x10, RZ ;  /* 0x00000010a31c7824 */ /* 0x000fe200078e00ff */
[-C--:B------:R-:W-:Y:S01]  /*04a0*/  LEA R14, P5, R159, R46.reuse, 0x5 ;  /* 0x0000002e9f0e7211 */ /* 0x080fe200078a28ff */
[----:B------:R-:W-:Y:S01]  /*04b0*/  IMAD.SHL.U32 R30, R165, 0x10, RZ ;  /* 0x00000010a51e7824 */ /* 0x000fe200078e00ff */
[----:B------:R-:W-:Y:S01]  /*04c0*/  LOP3.LUT R167, R151, 0x48, RZ, 0xfc, !PT ;  /* 0x0000004897a77812 */ /* 0x000fe200078efcff */
[----:B------:R-:W-:Y:S01]  /*04d0*/  IMAD.X R5, RZ, RZ, R47, P0 ;  /* 0x000000ffff057224 */ /* 0x000fe200000e062f */
[-C--:B------:R-:W-:Y:S01]  /*04e0*/  LEA R6, P3, R37, R46.reuse, 0x5 ;  /* 0x0000002e25067211 */ /* 0x080fe200078628ff */
[----:B----4-:R-:W-:Y:S01]  /*04f0*/  ULEA UR10, UR9, UR4, 0x18 ;  /* 0x00000004090a7291 */ /* 0x010fe2000f8ec0ff */
[-C--:B------:R-:W-:Y:S01]  /*0500*/  LEA R10, P2, R155, R46.reuse, 0x5 ;  /* 0x0000002e9b0a7211 */ /* 0x080fe200078428ff */
[----:B------:R-:W-:Y:S01]  /*0510*/  IMAD.SHL.U32 R32, R167, 0x10, RZ ;  /* 0x00000010a7207824 */ /* 0x000fe200078e00ff */
[----:B------:R-:W-:Y:S01]  /*0520*/  LEA R12, P0, R157, R46, 0x5 ;  /* 0x0000002e9d0c7211 */ /* 0x000fe200078028ff */
[----:B------:R-:W-:Y:S01]  /*0530*/  IMAD.WIDE.U32 R4, R39, 0x2, R4 ;  /* 0x0000000227047825 */ /* 0x000fe200078e0004 */
[----:B------:R-:W-:-:S02]  /*0540*/  LOP3.LUT R153, R151, 0x10, RZ, 0xfc, !PT ;  /* 0x0000001097997812 */ /* 0x000fc400078efcff */
[C---:B------:R-:W-:Y:S02]  /*0550*/  LOP3.LUT R171, R151.reuse, 0x58, RZ, 0xfc, !PT ;  /* 0x0000005897ab7812 */ /* 0x040fe400078efcff */
        /* <DEDUP_REMOVED lines=8> */
[-C--:B------:R-:W-:Y:S01]  /*05e0*/  LEA.HI.X R15, R24, R47.reuse, RZ, 0x1, P5 ;  /* 0x0000002f180f7211 */ /* 0x080fe200028f0cff */
[----:B------:R-:W-:Y:S01]  /*05f0*/  IMAD.SHL.U32 R42, R149, 0x10, RZ ;  /* 0x00000010952a7824 */ /* 0x000fe200078e00ff */
[----:B------:R-:W-:Y:S01]  /*0600*/  LEA R24, P5, R169, R46, 0x5 ;  /* 0x0000002ea9187211 */ /* 0x000fe200078a28ff */
[----:B------:R-:W-:Y:S01]  /*0610*/  IMAD.SHL.U32 R44, R151, 0x10, RZ ;  /* 0x00000010972c7824 */ /* 0x000fe200078e00ff */
[----:B------:R-:W-:-:S02]  /*0620*/  LEA.HI.X R7, R0, R47, RZ, 0x1, P3 ;  /* 0x0000002f00077211 */ /* 0x000fc400018f0cff */
[-C--:B------:R-:W-:Y:S02]  /*0630*/  LEA.HI.X R11, R20, R47.reuse, RZ, 0x1, P2 ;  /* 0x0000002f140b7211 */ /* 0x080fe400010f0cff */
[----:B------:R-:W-:Y:S02]  /*0640*/  LEA.HI.X R13, R22, R47, RZ, 0x1, P0 ;  /* 0x0000002f160d7211 */ /* 0x000fe400000f0cff */
[-C--:B------:R-:W-:Y:S02]  /*0650*/  LEA R16, P4, R161, R46.reuse, 0x5 ;  /* 0x0000002ea1107211 */ /* 0x080fe400078828ff */
[-C--:B------:R-:W-:Y:S01]  /*0660*/  LEA R8, P6, R153, R46.reuse, 0x5 ;  /* 0x0000002e99087211 */ /* 0x080fe200078c28ff */
[----:B------:R-:W-:Y:S01]  /*0670*/  IMAD.WIDE.U32 R14, R39, 0x2, R14 ;  /* 0x00000002270e7825 */ /* 0x000fe200078e000e */
[----:B------:R-:W-:Y:S01]  /*0680*/  BAR.SYNC.DEFER_BLOCKING 0x0 ;  /* 0x0000000000007b1d */ /* 0x000fe20000010000 */
[-C--:B------:R-:W-:Y:S02]  /*0690*/  LEA R18, P3, R163, R46.reuse, 0x5 ;  /* 0x0000002ea3127211 */ /* 0x080fe400078628ff */
[-C--:B------:R-:W-:Y:S01]  /*06a0*/  LEA R20, P2, R165, R46.reuse, 0x5 ;  /* 0x0000002ea5147211 */ /* 0x080fe200078428ff */
[----:B------:R-:W-:Y:S01]  /*06b0*/  IMAD.WIDE.U32 R6, R39, 0x2, R6 ;  /* 0x0000000227067825 */ /* 0x000fe200078e0006 */
[----:B------:R-:W-:-:S02]  /*06c0*/  LEA R22, P0, R167, R46, 0x5 ;  /* 0x0000002ea7167211 */ /* 0x000fc400078028ff */
[-C--:B------:R-:W-:Y:S02]  /*06d0*/  LEA.HI.X R25, R34, R47.reuse, RZ, 0x1, P5 ;  /* 0x0000002f22197211 */ /* 0x080fe400028f0cff */
[----:B------:R-:W-:Y:S02]  /*06e0*/  LEA R34, P5, R151, R46, 0x5 ;  /* 0x0000002e97227211 */ /* 0x000fe400078a28ff */
[-C--:B------:R-:W-:Y:S02]  /*06f0*/  LEA.HI.X R17, R26, R47.reuse, RZ, 0x1, P4 ;  /* 0x0000002f1a117211 */ /* 0x080fe400020f0cff */
[-C--:B------:R-:W-:Y:S02]  /*0700*/  LEA.HI.X R19, R28, R47.reuse, RZ, 0x1, P3 ;  /* 0x0000002f1c137211 */ /* 0x080fe400018f0cff */
[-C--:B------:R-:W-:Y:S02]  /*0710*/  LEA.HI.X R21, R30, R47.reuse, RZ, 0x1, P2 ;  /* 0x0000002f1e157211 */ /* 0x080fe400010f0cff */
[----:B------:R-:W-:-:S02]  /*0720*/  LEA.HI.X R23, R32, R47, RZ, 0x1, P0 ;  /* 0x0000002f20177211 */ /* 0x000fc400000f0cff */
[-C--:B------:R-:W-:Y:S02]  /*0730*/  LEA R26, P4, R171, R46.reuse, 0x5 ;  /* 0x0000002eab1a7211 */ /* 0x080fe400078828ff */
[-C--:B------:R-:W-:Y:S02]  /*0740*/  LEA R28, P3, R173, R46.reuse, 0x5 ;  /* 0x0000002ead1c7211 */ /* 0x080fe400078628ff */
[-C--:B------:R-:W-:Y:S02]  /*0750*/  LEA R30, P2, R3, R46.reuse, 0x5 ;  /* 0x0000002e031e7211 */ /* 0x080fe400078428ff */
[----:B------:R-:W-:Y:S02]  /*0760*/  LEA R32, P0, R149, R46, 0x5 ;  /* 0x0000002e95207211 */ /* 0x000fe400078028ff */
[----:B------:R-:W1:Y:S01]  /*0770*/  LDS R46, [UR10] ;  /* 0x0000000aff2e7984 */ /* 0x000e620008000800 */
[-C--:B------:R-:W-:Y:S02]  /*0780*/  LEA.HI.X R35, R44, R47.reuse, RZ, 0x1, P5 ;  /* 0x0000002f2c237211 */ /* 0x080fe400028f0cff */
[----:B------:R-:W2:Y:S08]  /*0790*/  LDC.64 R44, c[0x0][0x388] ;  /* 0x0000e200ff2c7b82 */ /* 0x000eb00000000a00 */
[----:B------:R-:W-:Y:S01]  /*07a0*/  BAR.SYNC.DEFER_BLOCKING 0x0 ;  /* 0x0000000000007b1d */ /* 0x000fe20000010000 */
[-C--:B------:R-:W-:Y:S01]  /*07b0*/  LEA.HI.X R9, R2, R47.reuse, RZ, 0x1, P6 ;  /* 0x0000002f02097211 */ /* 0x080fe200030f0cff */
[----:B------:R-:W-:Y:S01]  /*07c0*/  IMAD.SHL.U32 R0, R133, 0x8, RZ ;  /* 0x0000000885007824 */ /* 0x000fe200078e00ff */
[----:B------:R-:W-:-:S02]  /*07d0*/  LEA.HI.X R27, R36, R47, RZ, 0x1, P4 ;  /* 0x0000002f241b7211 */ /* 0x000fc400020f0cff */
[-C--:B------:R-:W-:Y:S01]  /*07e0*/  LEA.HI.X R33, R42, R47.reuse, RZ, 0x1, P0 ;  /* 0x0000002f2a217211 */ /* 0x080fe200000f0cff */
[C---:B------:R-:W-:Y:S01]  /*07f0*/  IMAD.WIDE.U32 R8, R39.reuse, 0x2, R8 ;  /* 0x0000000227087825 */ /* 0x040fe200078e0008 */
[-C--:B------:R-:W-:Y:S02]  /*0800*/  LEA.HI.X R29, R38, R47.reuse, RZ, 0x1, P3 ;  /* 0x0000002f261d7211 */ /* 0x080fe400018f0cff */
[----:B------:R-:W-:Y:S01]  /*0810*/  LEA.HI.X R31, R40, R47, RZ, 0x1, P2 ;  /* 0x0000002f281f7211 */ /* 0x000fe200010f0cff */
[----:B------:R-:W-:Y:S01]  /*0820*/  IMAD.WIDE.U32 R10, R39, 0x2, R10 ;  /* 0x00000002270a7825 */ /* 0x000fe200078e000a */
[----:B------:R-:W-:-:S03]  /*0830*/  LOP3.LUT R148, R132, 0x1f, RZ, 0xc0, !PT ;  /* 0x0000001f84947812 */ /* 0x000fc600078ec0ff */
[----:B------:R-:W-:Y:S01]  /*0840*/  IMAD.SHL.U32 R2, R37, 0x100, RZ ;  /* 0x0000010025027824 */ /* 0x000fe200078e00ff */
[----:B---3--:R2:W5:Y:S04]  /*0850*/  LDG.E.U16 R43, desc[UR12][R14.64] ;  /* 0x0000000c0e2b7981 */ /* 0x008568000c1e1500 */
[----:B------:R3:W5:Y:S04]  /*0860*/  LDG.E.U16 R36, desc[UR12][R4.64] ;  /* 0x0000000c04247981 */ /* 0x000768000c1e1500 */
[----:B------:R4:W5:Y:S01]  /*0870*/  LDG.E.U16 R38, desc[UR12][R6.64] ;  /* 0x0000000c06267981 */ /* 0x000962000c1e1500 */
[----:B------:R-:W-:Y:S01]  /*0880*/  IMAD.WIDE.U32 R12, R39, 0x2, R12 ;  /* 0x00000002270c7825 */ /* 0x000fe200078e000c */
[----:B--2---:R-:W-:-:S02]  /*0890*/  LEA R14, P0, R133, R44, 0x4 ;  /* 0x0000002c850e7211 */ /* 0x004fc400078020ff */
[----:B------:R2:W5:Y:S01]  /*08a0*/  LDG.E.U16 R40, desc[UR12][R8.64] ;  /* 0x0000000c08287981 */ /* 0x000562000c1e1500 */
[C---:B---3--:R-:W-:Y:S01]  /*08b0*/  IMAD.WIDE.U32 R4, R39.reuse, 0x2, R16 ;  /* 0x0000000227047825 */ /* 0x048fe200078e0010 */
[----:B------:R-:W-:Y:S02]  /*08c0*/  LEA.HI.X R15, R0, R45, RZ, 0x1, P0 ;  /* 0x0000002d000f7211 */ /* 0x000fe400000f0cff */
[----:B------:R3:W5:Y:S01]  /*08d0*/  LDG.E.U16 R41, desc[UR12][R10.64] ;  /* 0x0000000c0a297981 */ /* 0x000762000c1e1500 */
[----:B----4-:R-:W-:-:S03]  /*08e0*/  IMAD.WIDE.U32 R6, R39, 0x2, R18 ;  /* 0x0000000227067825 */ /* 0x010fc600078e0012 */
[----:B------:R-:W5:Y:S01]  /*08f0*/  LDG.E.U16 R42, desc[UR12][R12.64] ;  /* 0x0000000c0c2a7981 */ /* 0x000f62000c1e1500 */
[----:B------:R-:W-:Y:S01]  /*0900*/  IMAD.WIDE.U32 R18, R39, 0x2, R22 ;  /* 0x0000000227127825 */ /* 0x000fe200078e0016 */
[----:B------:R-:W-:-:S03]  /*0910*/  LEA R22, P2, R37, R44, 0x9 ;  /* 0x0000002c25167211 */ /* 0x000fc600078448ff */
[C---:B------:R-:W-:Y:S01]  /*0920*/  IMAD.WIDE.U32 R16, R39.reuse, 0x2, R20 ;  /* 0x0000000227107825 */ /* 0x040fe200078e0014 */
[----:B------:R-:W-:Y:S01]  /*0930*/  LEA.HI.X R23, R2, R45, RZ, 0x1, P2 ;  /* 0x0000002d02177211 */ /* 0x000fe200010f0cff */
[----:B------:R-:W5:Y:S02]  /*0940*/  LDG.E.U16 R18, desc[UR12][R18.64] ;  /* 0x0000000c12127981 */ /* 0x000f64000c1e1500 */
[C---:B------:R-:W-:Y:S02]  /*0950*/  IMAD.WIDE.U32 R20, R39.reuse, 0x2, R24 ;  /* 0x0000000227147825 */ /* 0x040fe400078e0018 */
[----:B------:R4:W5:Y:S02]  /*0960*/  LDG.E.U16 R24, desc[UR12][R4.64] ;  /* 0x0000000c04187981 */ /* 0x000964000c1e1500 */
[C---:B--2---:R-:W-:Y:S02]  /*0970*/  IMAD.WIDE.U32 R8, R39.reuse, 0x2, R26 ;  /* 0x0000000227087825 */ /* 0x044fe400078e001a */
[----:B------:R-:W5:Y:S02]  /*0980*/  LDG.E.U16 R16, desc[UR12][R16.64] ;  /* 0x0000000c10107981 */ /* 0x000f64000c1e1500 */
[----:B---3--:R-:W-:-:S02]  /*0990*/  IMAD.WIDE.U32 R10, R39, 0x2, R28 ;  /* 0x00000002270a7825 */ /* 0x008fc400078e001c */
[----:B------:R2:W5:Y:S02]  /*09a0*/  LDG.E.U16 R26, desc[UR12][R8.64] ;  /* 0x0000000c081a7981 */ /* 0x000564000c1e1500 */
[----:B----4-:R-:W-:Y:S02]  /*09b0*/  IMAD.WIDE.U32 R4, R39, 0x2, R30 ;  /* 0x0000000227047825 */ /* 0x010fe400078e001e */
[----:B------:R-:W5:Y:S02]  /*09c0*/  LDG.E.U16 R20, desc[UR12][R20.64] ;  /* 0x0000000c14147981 */ /* 0x000f64000c1e1500 */
[C---:B------:R-:W-:Y:S02]  /*09d0*/  IMAD.WIDE.U32 R14, R148.reuse, 0x2, R14 ;  /* 0x00000002940e7825 */ /* 0x040fe400078e000e */
[----:B------:R-:W5:Y:S02]  /*09e0*/  LDG.E.U16 R10, desc[UR12][R10.64] ;  /* 0x0000000c0a0a7981 */ /* 0x000f64000c1e1500 */
[----:B--2---:R-:W-:-:S02]  /*09f0*/  IMAD.WIDE.U32 R8, R148, 0x2, R22 ;  /* 0x0000000294087825 */ /* 0x004fc400078e0016 */
[----:B------:R-:W5:Y:S02]  /*0a00*/  LDG.E.U16 R4, desc[UR12][R4.64] ;  /* 0x0000000c04047981 */ /* 0x000f64000c1e1500 */
[C---:B------:R-:W-:Y:S02]  /*0a10*/  IMAD.WIDE.U32 R12, R39.reuse, 0x2, R34 ;  /* 0x00000002270c7825 */ /* 0x040fe400078e0022 */
[----:B------:R2:W5:Y:S04]  /*0a20*/  LDG.E.U16 R25, desc[UR12][R6.64] ;  /* 0x0000000c06197981 */ /* 0x000568000c1e1500 */
[----:B------:R-:W5:Y:S04]  /*0a30*/  LDG.E.U16 R11, desc[UR12][R14.64] ;  /* 0x0000000c0e0b7981 */ /* 0x000f68000c1e1500 */
[----:B------:R-:W5:Y:S01]  /*0a40*/  LDG.E.U16 R19, desc[UR12][R14.64+0x80] ;  /* 0x0000800c0e137981 */ /* 0x000f62000c1e1500 */
[----:B--2---:R-:W-:-:S03]  /*0a50*/  IMAD.WIDE.U32 R6, R39, 0x2, R32 ;  /* 0x0000000227067825 */ /* 0x004fc600078e0020 */
[----:B------:R-:W5:Y:S04]  /*0a60*/  LDG.E.U16 R27, desc[UR12][R14.64+0x100] ;  /* 0x0001000c0e1b7981 */ /* 0x000f68000c1e1500 */
[----:B------:R-:W5:Y:S04]  /*0a70*/  LDG.E.U16 R28, desc[UR12][R14.64+0x180] ;  /* 0x0001800c0e1c7981 */ /* 0x000f68000c1e1500 */
[----:B------:R-:W5:Y:S04]  /*0a80*/  LDG.E.U16 R17, desc[UR12][R14.64+0x40] ;  /* 0x0000400c0e117981 */ /* 0x000f68000c1e1500 */
[----:B------:R-:W5:Y:S04]  /*0a90*/  LDG.E.U16 R21, desc[UR12][R14.64+0xc0] ;  /* 0x0000c00c0e157981 */ /* 0x000f68000c1e1500 */
[----:B------:R-:W5:Y:S04]  /*0aa0*/  LDG.E.U16 R22, desc[UR12][R14.64+0x140] ;  /* 0x0001400c0e167981 */ /* 0x000f68000c1e1500 */
[----:B------:R2:W5:Y:S01]  /*0ab0*/  LDG.E.U16 R5, desc[UR12][R14.64+0x1c0] ;  /* 0x0001c00c0e057981 */ /* 0x000562000c1e1500 */
[----:B------:R-:W-:-:S02]  /*0ac0*/  SHF.R.U32.HI R34, RZ, 0x5, R132 ;  /* 0x00000005ff227819 */ /* 0x000fc40000011684 */
[----:B-1----:R-:W-:Y:S01]  /*0ad0*/  R2UR UR11, R46 ;  /* 0x000000002e0b72ca */ /* 0x002fe200000e0000 */
[----:B------:R1:W5:Y:S04]  /*0ae0*/  LDG.E.U16 R6, desc[UR12][R6.64] ;  /* 0x0000000c06067981 */ /* 0x000368000c1e1500 */
[----:B------:R1:W5:Y:S01]  /*0af0*/  LDG.E.U16 R12, desc[UR12][R12.64] ;  /* 0x0000000c0c0c7981 */ /* 0x000362000c1e1500 */
[----:B--2---:R-:W-:Y:S02]  /*0b00*/  LOP3.LUT R14, R132, 0x60, RZ, 0xc0, !PT ;  /* 0x00000060840e7812 */ /* 0x004fe400078ec0ff */
[----:B------:R-:W-:Y:S01]  /*0b10*/  SHF.R.S32.HI R15, RZ, 0x7, R132 ;  /* 0x00000007ff0f7819 */ /* 0x000fe20000011484 */
[----:B------:R1:W5:Y:S02]  /*0b20*/  LDG.E.U16 R23, desc[UR12][R8.64+0x80] ;  /* 0x0000800c08177981 */ /* 0x000364000c1e1500 */
[----:B------:R-:W-:Y:S01]  /*0b30*/  IMAD R39, R39, 0x2, R14 ;  /* 0x0000000227277824 */ /* 0x000fe200078e020e */
[----:B------:R-:W-:Y:S01]  /*0b40*/  SGXT R14, R15, 0x1 ;  /* 0x000000010f0e781a */ /* 0x000fe20000000200 */
[----:B------:R1:W5:Y:S01]  /*0b50*/  LDG.E.U16 R7, desc[UR12][R8.64] ;  /* 0x0000000c08077981 */ /* 0x000362000c1e1500 */
[----:B------:R-:W-:-:S03]  /*0b60*/  R2UR UR8, R34 ;  /* 0x00000000220872ca */ /* 0x000fc600000e0000 */
[----:B------:R1:W5:Y:S01]  /*0b70*/  LDG.E.U16 R30, desc[UR12][R8.64+0x100] ;  /* 0x0001000c081e7981 */ /* 0x000362000c1e1500 */
[----:B------:R-:W-:-:S03]  /*0b80*/  LOP3.LUT R39, R39, 0x90, R14, 0x78, !PT ;  /* 0x0000009027277812 */ /* 0x000fc600078e780e */
[----:B------:R1:W5:Y:S04]  /*0b90*/  LDG.E.U16 R32, desc[UR12][R8.64+0x180] ;  /* 0x0001800c08207981 */ /* 0x000368000c1e1500 */
[----:B------:R1:W5:Y:S04]  /*0ba0*/  LDG.E.U16 R13, desc[UR12][R8.64+0x40] ;  /* 0x0000400c080d7981 */ /* 0x000368000c1e1500 */
[----:B------:R1:W5:Y:S04]  /*0bb0*/  LDG.E.U16 R29, desc[UR12][R8.64+0xc0] ;  /* 0x0000c00c081d7981 */ /* 0x000368000c1e1500 */
[----:B------:R1:W5:Y:S04]  /*0bc0*/  LDG.E.U16 R31, desc[UR12][R8.64+0x140] ;  /* 0x0001400c081f7981 */ /* 0x000368000c1e1500 */
[----:B------:R1:W5:Y:S01]  /*0bd0*/  LDG.E.U16 R33, desc[UR12][R8.64+0x1c0] ;  /* 0x0001c00c08217981 */ /* 0x000362000c1e1500 */
[----:B------:R-:W-:Y:S05]  /*0be0*/  @P1 BRA `(.L_x_5) ;  /* 0x0000000000181947 */ /* 0x000fea0003800000 */
[----:B------:R-:W-:Y:S01]  /*0bf0*/  ELECT P0, URZ, PT ;  /* 0x0000000000ff782f */ /* 0x000fe20003800000 */
[----:B-1----:R-:W-:Y:S01]  /*0c00*/  IMAD.MOV.U32 R8, RZ, RZ, 0x1 ;  /* 0x00000001ff087424 */ /* 0x002fe200078e00ff */
[----:B------:R-:W-:Y:S01]  /*0c10*/  UMOV UR4, 0x40 ;  /* 0x0000004000047882 */ /* 0x000fe20000000000 */
[----:B------:R-:W-:Y:S01]  /*0c20*/  UVIRTCOUNT.DEALLOC.SMPOOL 0x80 ;  /* 0x000000800000784c */ /* 0x000fe20000000000 */
[----:B------:R-:W-:-:S09]  /*0c30*/  ULEA UR4, UR9, UR4, 0x18 ;  /* 0x0000000409047291 */ /* 0x000fd2000f8ec0ff */
[----:B------:R2:W-:Y:S03]  /*0c40*/  @P0 STS.U8 [UR4], R8 ;  /* 0x00000008ff000988 */ /* 0x0005e60008000004 */
.L_x_5:
[----:B------:R-:W-:Y:S01]  /*0c50*/  LOP3.LUT P2, RZ, R132, 0xff, RZ, 0xc0, !PT ;  /* 0x000000ff84ff7812 */ /* 0x000fe2000784c0ff */
[----:B-1----:R-:W-:Y:S01]  /*0c60*/  IMAD R9, R133, 0x2, R148 ;  /* 0x0000000285097824 */ /* 0x002fe200078e0294 */
[----:B------:R-:W-:Y:S01]  /*0c70*/  SHF.R.U32.HI R134, RZ, 0x1, R133 ;  /* 0x00000001ff867819 */ /* 0x000fe20000011685 */
[----:B------:R-:W-:Y:S01]  /*0c80*/  UMOV UR4, 0x1 ;  /* 0x0000000100047882 */ /* 0x000fe20000000000 */
[----:B-----5:R1:W-:Y:S01]  /*0c90*/  STS.U16 [R39+UR10+0x2c00], R10 ;  /* 0x002c000a27007988 */ /* 0x0203e2000800040a */
[----:B------:R-:W-:-:S03]  /*0ca0*/  IMAD.SHL.U32 R9, R9, 0x2, RZ ;  /* 0x0000000209097824 */ /* 0x000fc600078e00ff */
[----:B------:R-:W-:Y:S02]  /*0cb0*/  STS.U16 [R39+UR10+0x2100], R38 ;  /* 0x0021002627007988 */ /* 0x000fe4000800040a */
[----:B--2---:R-:W-:Y:S02]  /*0cc0*/  LOP3.LUT R8, R9, R134, RZ, 0x3c, !PT ;  /* 0x0000008609087212 */ /* 0x004fe400078e3cff */
[----:B------:R-:W-:Y:S01]  /*0cd0*/  STS.U16 [R39+UR10+0x2200], R40 ;  /* 0x0022002827007988 */ /* 0x000fe2000800040a */
[----:B------:R-:W-:Y:S01]  /*0ce0*/  VOTEU.ALL UP0, P2 ;  /* 0x0000000000ff7886 */ /* 0x000fe20001000000 */
[----:B-1----:R-:W-:Y:S01]  /*0cf0*/  LOP3.LUT R10, R8, 0x40, RZ, 0x3c, !PT ;  /* 0x00000040080a7812 */ /* 0x002fe200078e3cff */
[----:B------:R-:W-:Y:S01]  /*0d00*/  VOTEU.ALL UP1, P2 ;  /* 0x0000000000ff7886 */ /* 0x000fe20001020000 */
[----:B------:R-:W-:Y:S02]  /*0d10*/  STS.U16 [R39+UR10+0x2300], R41 ;  /* 0x0023002927007988 */ /* 0x000fe4000800040a */
[----:B------:R-:W-:-:S04]  /*0d20*/  @!UP0 UIADD3 UR4, UPT, UPT, -UR4, 0x100000, URZ ;  /* 0x0010000004048890 */ /* 0x000fc8000fffe1ff */
[----:B------:R-:W-:Y:S02]  /*0d30*/  @!UP0 USHF.L.U32 UR5, UR4, 0xb, URZ ;  /* 0x0000000b04058899 */ /* 0x000fe400080006ff */
[----:B------:R-:W-:Y:S02]  /*0d40*/  @!UP0 USHF.L.U32 UR4, UR4, 0x1, URZ ;  /* 0x0000000104048899 */ /* 0x000fe400080006ff */
[----:B------:R-:W-:Y:S01]  /*0d50*/  UISETP.NE.U32.AND UP0, UPT, UR8, URZ, UPT ;  /* 0x000000ff0800728c */ /* 0x000fe2000bf05070 */
[----:B------:R-:W-:Y:S04]  /*0d60*/  STS.U16 [R39+UR10+0x2400], R42 ;  /* 0x0024002a27007988 */ /* 0x000fe8000800040a */
[----:B------:R-:W-:Y:S04]  /*0d70*/  STS.U16 [R39+UR10+0x2500], R43 ;  /* 0x0025002b27007988 */ /* 0x000fe8000800040a */
[----:B------:R-:W-:Y:S04]  /*0d80*/  STS.U16 [R39+UR10+0x2600], R24 ;  /* 0x0026001827007988 */ /* 0x000fe8000800040a */
[----:B------:R-:W-:Y:S04]  /*0d90*/  STS.U16 [R39+UR10+0x2700], R25 ;  /* 0x0027001927007988 */ /* 0x000fe8000800040a */
[----:B------:R-:W-:Y:S04]  /*0da0*/  STS.U16 [R39+UR10+0x2800], R16 ;  /* 0x0028001027007988 */ /* 0x000fe8000800040a */
[----:B------:R-:W-:Y:S04]  /*0db0*/  STS.U16 [R39+UR10+0x2900], R18 ;  /* 0x0029001227007988 */ /* 0x000fe8000800040a */
[----:B------:R-:W-:Y:S04]  /*0dc0*/  STS.U16 [R39+UR10+0x2a00], R20 ;  /* 0x002a001427007988 */ /* 0x000fe8000800040a */
[----:B------:R-:W-:Y:S04]  /*0dd0*/  STS.U16 [R39+UR10+0x2b00], R26 ;  /* 0x002b001a27007988 */ /* 0x000fe8000800040a */
[----:B------:R1:W-:Y:S04]  /*0de0*/  STS.U16 [R39+UR10+0x2d00], R4 ;  /* 0x002d000427007988 */ /* 0x0003e8000800040a */
[----:B------:R2:W-:Y:S04]  /*0df0*/  STS.U16 [R39+UR10+0x2e00], R6 ;  /* 0x002e000627007988 */ /* 0x0005e8000800040a */
[----:B------:R2:W-:Y:S01]  /*0e00*/  STS.U16 [R39+UR10+0x2000], R36 ;  /* 0x0020002427007988 */ /* 0x0005e2000800040a */
[----:B-1----:R-:W-:-:S03]  /*0e10*/  LOP3.LUT R4, R132, 0xff, RZ, 0xc0, !PT ;  /* 0x000000ff84047812 */ /* 0x002fc600078ec0ff */
[----:B------:R2:W-:Y:S04]  /*0e20*/  STS.U16 [R39+UR10+0x2f00], R12 ;  /* 0x002f000c27007988 */ /* 0x0005e8000800040a */
[----:B------:R2:W-:Y:S04]  /*0e30*/  STS.U16 [R8+UR10], R11 ;  /* 0x0000000b08007988 */ /* 0x0005e8000800040a */
[----:B------:R2:W-:Y:S04]  /*0e40*/  STS.U16 [R8+UR10+0x800], R19 ;  /* 0x0008001308007988 */ /* 0x0005e8000800040a */
[----:B------:R2:W-:Y:S04]  /*0e50*/  STS.U16 [R8+UR10+0x1000], R27 ;  /* 0x0010001b08007988 */ /* 0x0005e8000800040a */
[----:B------:R2:W-:Y:S04]  /*0e60*/  STS.U16 [R8+UR10+0x1800], R28 ;  /* 0x0018001c08007988 */ /* 0x0005e8000800040a */
[----:B------:R2:W-:Y:S04]  /*0e70*/  STS.U16 [R8+UR10+0x400], R7 ;  /* 0x0004000708007988 */ /* 0x0005e8000800040a */
[----:B------:R2:W-:Y:S04]  /*0e80*/  STS.U16 [R8+UR10+0xc00], R23 ;  /* 0x000c001708007988 */ /* 0x0005e8000800040a */
[----:B------:R2:W-:Y:S04]  /*0e90*/  STS.U16 [R8+UR10+0x1400], R30 ;  /* 0x0014001e08007988 */ /* 0x0005e8000800040a */
        /* <DEDUP_REMOVED lines=8> */
[----:B------:R2:W-:Y:S01]  /*0f20*/  STS.U16 [R10+UR10+0x1c00], R33 ;  /* 0x001c00210a007988 */ /* 0x0005e2000800040a */
[----:B------:R1:W-:Y:S06]  /*0f30*/  MEMBAR.ALL.CTA ;  /* 0x0000000000007992 */ /* 0x0003ec0000008000 */
[----:B-1----:R-:W-:Y:S04]  /*0f40*/  FENCE.VIEW.ASYNC.S ;  /* 0x00000000000073c6 */ /* 0x002fe80000000000 */
[----:B------:R-:W1:Y:S02]  /*0f50*/  FENCE.VIEW.ASYNC.S ;  /* 0x00000000000073c6 */ /* 0x000e640000000000 */
[----:B-1----:R2:W1:Y:S02]  /*0f60*/  @!UP1 SYNCS.EXCH.64 URZ, [UR10+0x3000], UR4 ;  /* 0x003000040aff95b2 */ /* 0x0024640008000100 */
[----:B-1----:R-:W-:Y:S06]  /*0f70*/  BAR.SYNC.DEFER_BLOCKING 0x0 ;  /* 0x0000000000007b1d */ /* 0x002fec0000010000 */
[----:B--2---:R-:W-:Y:S05]  /*0f80*/  BRA.U UP0, `(.L_x_6) ;  /* 0x0000000100307547 */ /* 0x004fea000b800000 */
[----:B------:R-:W-:Y:S02]  /*0f90*/  UIADD3 UR4, UPT, UPT, UR10, 0x2000, URZ ;  /* 0x000020000a047890 */ /* 0x000fe4000fffe0ff */
[----:B------:R-:W-:Y:S02]  /*0fa0*/  USHF.R.U32.HI UR6, URZ, 0x4, UR10 ;  /* 0x00000004ff067899 */ /* 0x000fe4000801160a */
[----:B------:R-:W-:Y:S02]  /*0fb0*/  USHF.R.U32.HI UR4, URZ, 0x4, UR4 ;  /* 0x00000004ff047899 */ /* 0x000fe40008011604 */
[----:B------:R-:W-:Y:S02]  /*0fc0*/  USGXT.U32 UR6, UR6, 0xe ;  /* 0x0000000e0606789a */ /* 0x000fe40008000000 */
[----:B------:R-:W-:Y:S02]  /*0fd0*/  USGXT.U32 UR4, UR4, 0xe ;  /* 0x0000000e0404789a */ /* 0x000fe40008000000 */
[----:B------:R-:W-:Y:S01]  /*0fe0*/  ULOP3.LUT UR6, UR6, 0x800000, URZ, 0xfc, !UPT ;  /* 0x0080000006067892 */ /* 0x000fe2000f8efcff */
[----:B------:R-:W-:Y:S01]  /*0ff0*/  UMOV UR14, 0x0 ;  /* 0x00000000000e7882 */ /* 0x000fe20000000000 */
[----:B------:R-:W-:Y:S01]  /*1000*/  UMOV UR15, 0x8410010 ;  /* 0x08410010000f7882 */ /* 0x000fe20000000000 */
[----:B------:R-:W-:Y:S01]  /*1010*/  UMOV UR5, 0xc0004010 ;  /* 0xc000401000057882 */ /* 0x000fe20000000000 */
[----:B------:R-:W-:-:S05]  /*1020*/  UMOV UR7, 0x40004040 ;  /* 0x4000404000077882 */ /* 0x000fca0000000000 */
[----:B------:R1:W-:Y:S01]  /*1030*/  UTCHMMA gdesc[UR4], gdesc[UR6], tmem[UR11], tmem[UR14], idesc[UR15], !UPT ;  /* 0x00ff0e06040075ea */ /* 0x0003e2000f80000b */
[----:B------:R-:W-:Y:S02]  /*1040*/  NOP ;  /* 0x0000000000007918 */ /* 0x000fe40000000000 */
.L_x_6:
[----:B------:R-:W-:Y:S02]  /*1050*/  ELECT P0, URZ, PT ;  /* 0x0000000000ff782f */ /* 0x000fe40003800000 */
[----:B------:R-:W-:Y:S01]  /*1060*/  LOP3.LUT R152, R132, 0x7, RZ, 0xc0, !PT ;  /* 0x0000000784987812 */ /* 0x000fe200078ec0ff */
[----:B-1----:R-:W-:Y:S01]  /*1070*/  UIADD3 UR4, UPT, UPT, UR10, 0x3000, URZ ;  /* 0x000030000a047890 */ /* 0x002fe2000fffe0ff */
[----:B------:R-:W-:Y:S01]  /*1080*/  ISETP.LT.U32.AND P0, PT, R4, 0x20, P0 ;  /* 0x000000200400780c */ /* 0x000fe20000701070 */
[----:B------:R-:W-:Y:S01]  /*1090*/  UMOV UR5, URZ ;  /* 0x000000ff00057c82 */ /* 0x000fe20008000000 */
[----:B------:R-:W-:-:S05]  /*10a0*/  IMAD.SHL.U32 R4, R132, 0x10, RZ ;  /* 0x0000001084047824 */ /* 0x000fca00078e00ff */
[----:B------:R-:W-:-:S06]  /*10b0*/  LOP3.LUT R135, R4, 0xff0, RZ, 0xc0, !PT ;  /* 0x00000ff004877812 */ /* 0x000fcc00078ec0ff */
[----:B------:R-:W-:Y:S01]  /*10c0*/  VOTEU.ANY UP0, P0 ;  /* 0x0000000000ff7886 */ /* 0x000fe20000000100 */
[----:B------:R-:W-:-:S04]  /*10d0*/  VOTEU.ANY UP1, P0 ;  /* 0x0000000000ff7886 */ /* 0x000fc80000020100 */
[----:B------:R-:W-:Y:S01]  /*10e0*/  @UP0 UMOV UR6, UR4 ;  /* 0x0000000400060c82 */ /* 0x000fe20008000000 */
[----:B------:R-:W-:Y:S01]  /*10f0*/  USHF.L.U32 UR4, UR8, 0x15, URZ ;  /* 0x0000001508047899 */ /* 0x000fe200080006ff */
[----:B------:R1:W-:Y:S01]  /*1100*/  @UP1 UTCBAR [UR6], URZ ;  /* 0x000000ff060013e9 */ /* 0x0003e200080000ff */
[----:B------:R-:W-:Y:S01]  /*1110*/  BAR.SYNC.DEFER_BLOCKING 0x0 ;  /* 0x0000000000007b1d */ /* 0x000fe20000010000 */
[----:B------:R-:W-:Y:S02]  /*1120*/  USHF.L.U32 UR5, UR8, 0x5, URZ ;  /* 0x0000000508057899 */ /* 0x000fe400080006ff */
[----:B------:R-:W-:Y:S02]  /*1130*/  ULOP3.LUT UR4, UR4, 0x600000, URZ, 0xc0, !UPT ;  /* 0x0060000004047892 */ /* 0x000fe4000f8ec0ff */
[----:B------:R-:W-:-:S04]  /*1140*/  ULOP3.LUT UR5, UR5, 0x80, URZ, 0xc0, !UPT ;  /* 0x0000008005057892 */ /* 0x000fc8000f8ec0ff */
[----:B------:R-:W-:Y:S01]  /*1150*/  UIADD3 UR4, UPT, UPT, UR5, UR4, UR11 ;  /* 0x0000000405047290 */ /* 0x000fe2000fffe00b */
[----:B------:R-:W2:Y:S02]  /*1160*/  SYNCS.PHASECHK.TRANS64.TRYWAIT P0, [UR10+0x3000], RZ ;  /* 0x003000ffff0075a7 */ /* 0x000ea4000800110a */
[----:B-12---:R-:W-:Y:S09]  /*1170*/  @!P0 BRA `(.L_x_7) ;  /* 0x0000001400988947 */ /* 0x006ff20003800000 */
.L_x_11:
[----:B------:R-:W-:Y:S01]  /*1180*/  BAR.SYNC.DEFER_BLOCKING 0x0 ;  /* 0x0000000000007b1d */ /* 0x000fe20000010000 */
[----:B------:R-:W-:Y:S02]  /*1190*/  IMAD R136, R133, 0x8, R152 ;  /* 0x0000000885887824 */ /* 0x000fe400078e0298 */
[----:B------:R-:W-:Y:S02]  /*11a0*/  IMAD R152, R152, 0x1000, R135 ;  /* 0x0000100098987824 */ /* 0x000fe400078e0287 */
[C---:B------:R-:W-:Y:S01]  /*11b0*/  IMAD.SHL.U32 R133, R132.reuse, 0x100, RZ ;  /* 0x0000010084857824 */ /* 0x040fe200078e00ff */
[----:B------:R-:W1:Y:S01]  /*11c0*/  LDCU.64 UR6, c[0x0][0x390] ;  /* 0x00007200ff0677ac */ /* 0x000e620008000a00 */
[----:B------:R-:W-:Y:S01]  /*11d0*/  IMAD.SHL.U32 R132, R132, 0x8, RZ ;  /* 0x0000000884847824 */ /* 0x000fe200078e00ff */
[----:B------:R-:W2:Y:S01]  /*11e0*/  LDTM.x128 R4, tmem[UR4] ;  /* 0x00000004000479ee */ /* 0x000ea200083c0000 */
[----:B------:R-:W-:Y:S01]  /*11f0*/  LOP3.LUT R154, R152, 0x10, RZ, 0x3c, !PT ;  /* 0x00000010989a7812 */ /* 0x000fe200078e3cff */
[----:B------:R-:W-:Y:S01]  /*1200*/  IMAD.SHL.U32 R135, R136, 0x10, RZ ;  /* 0x0000001088877824 */ /* 0x000fe200078e00ff */
[C---:B------:R-:W-:Y:S01]  /*1210*/  LOP3.LUT R156, R152.reuse, 0x20, RZ, 0x3c, !PT ;  /* 0x00000020989c7812 */ /* 0x040fe200078e3cff */
[----:B------:R-:W3:Y:S01]  /*1220*/  LDCU.64 UR14, c[0x0][0x390] ;  /* 0x00007200ff0e77ac */ /* 0x000ee20008000a00 */
[----:B------:R-:W-:-:S02]  /*1230*/  LOP3.LUT R158, R152, 0x30, RZ, 0x3c, !PT ;  /* 0x00000030989e7812 */ /* 0x000fc400078e3cff */
[C---:B------:R-:W-:Y:S01]  /*1240*/  LOP3.LUT R160, R152.reuse, 0x40, RZ, 0x3c, !PT ;  /* 0x0000004098a07812 */ /* 0x040fe200078e3cff */
[----:B------:R-:W4:Y:S01]  /*1250*/  LDCU.64 UR16, c[0x0][0x390] ;  /* 0x00007200ff1077ac */ /* 0x000f220008000a00 */
[C---:B------:R-:W-:Y:S02]  /*1260*/  LOP3.LUT R162, R152.reuse, 0x50, RZ, 0x3c, !PT ;  /* 0x0000005098a27812 */ /* 0x040fe400078e3cff */
[C---:B------:R-:W-:Y:S01]  /*1270*/  LOP3.LUT R164, R152.reuse, 0x60, RZ, 0x3c, !PT ;  /* 0x0000006098a47812 */ /* 0x040fe200078e3cff */
[----:B------:R-:W5:Y:S01]  /*1280*/  LDCU.64 UR18, c[0x0][0x390] ;  /* 0x00007200ff1277ac */ /* 0x000f620008000a00 */
[----:B------:R-:W-:Y:S02]  /*1290*/  LOP3.LUT R166, R152, 0x70, RZ, 0x3c, !PT ;  /* 0x0000007098a67812 */ /* 0x000fe400078e3cff */
[----:B------:R-:W-:Y:S01]  /*12a0*/  LOP3.LUT R133, R133, 0x800, RZ, 0xc0, !PT ;  /* 0x0000080085857812 */ /* 0x000fe200078ec0ff */
[----:B------:R-:W2:Y:S01]  /*12b0*/  @!P2 SYNCS.CCTL.IV [UR10+0x3000] ;  /* 0x00300000ff00a9b1 */ /* 0x000ea2000800000a */
[----:B------:R-:W-:Y:S01]  /*12c0*/  NOP ;  /* 0x0000000000007918 */ /* 0x000fe20000000000 */
[----:B--2---:R-:W-:Y:S01]  /*12d0*/  BAR.SYNC.DEFER_BLOCKING 0x0 ;  /* 0x0000000000007b1d */ /* 0x004fe20000010000 */
[----:B------:R-:W-:-:S02]  /*12e0*/  LOP3.LUT R132, R132, 0x80, RZ, 0xc0, !PT ;  /* 0x0000008084847812 */ /* 0x000fc400078ec0ff */
[----:B------:R-:W-:Y:S02]  /*12f0*/  LOP3.LUT R135, R135, R134, RZ, 0x3c, !PT ;  /* 0x0000008687877212 */ /* 0x000fe400078e3cff */
[----:B------:R-:W-:Y:S01]  /*1300*/  IADD3 R132, PT, PT, R132, UR10, R133 ;  /* 0x0000000a84847c10 */ /* 0x000fe2000fffe085 */
[----:B------:R-:W2:Y:S04]  /*1310*/  LDCU.64 UR20, c[0x0][0x390] ;  /* 0x00007200ff1477ac */ /* 0x000ea80008000a00 */
[----:B------:R-:W-:Y:S01]  /*1320*/  IMAD.IADD R150, R135, 0x1, R132 ;  /* 0x0000000187967824 */ /* 0x000fe200078e0284 */
[----:B------:R-:W0:Y:S01]  /*1330*/  LDCU.64 UR22, c[0x0][0x390] ;  /* 0x00007200ff1677ac */ /* 0x000e220008000a00 */
[----:B------:R-:W0:Y:S01]  /*1340*/  LDCU.64 UR24, c[0x0][0x390] ;  /* 0x00007200ff1877ac */ /* 0x000e220008000a00 */
[----:B------:R-:W0:Y:S01]  /*1350*/  LDCU.64 UR26, c[0x0][0x390] ;  /* 0x00007200ff1a77ac */ /* 0x000e220008000a00 */
[----:B------:R-:W0:Y:S01]  /*1360*/  LDCU.64 UR28, c[0x0][0x390] ;  /* 0x00007200ff1c77ac */ /* 0x000e220008000a00 */
[----:B------:R-:W-:Y:S01]  /*1370*/  STS.128 [R152+UR10], R4 ;  /* 0x0000000498007988 */ /* 0x000fe20008000c0a */
[----:B------:R-:W0:Y:S03]  /*1380*/  LDCU.64 UR4, c[0x0][0x390] ;  /* 0x00007200ff0477ac */ /* 0x000e260008000a00 */
[----:B------:R-:W-:Y:S04]  /*1390*/  STS.128 [R154+UR10], R8 ;  /* 0x000000089a007988 */ /* 0x000fe80008000c0a */
[----:B------:R-:W-:Y:S04]  /*13a0*/  STS.128 [R156+UR10], R12 ;  /* 0x0000000c9c007988 */ /* 0x000fe80008000c0a */
[----:B------:R-:W-:Y:S04]  /*13b0*/  STS.128 [R158+UR10], R16 ;  /* 0x000000109e007988 */ /* 0x000fe80008000c0a */
[----:B------:R-:W-:Y:S04]  /*13c0*/  STS.128 [R160+UR10], R20 ;  /* 0x00000014a0007988 */ /* 0x000fe80008000c0a */
[----:B------:R-:W-:Y:S04]  /*13d0*/  STS.128 [R162+UR10], R24 ;  /* 0x00000018a2007988 */ /* 0x000fe80008000c0a */
[----:B------:R-:W-:Y:S04]  /*13e0*/  STS.128 [R164+UR10], R28 ;  /* 0x0000001ca4007988 */ /* 0x000fe80008000c0a */
[----:B------:R-:W-:Y:S01]  /*13f0*/  STS.128 [R166+UR10], R32 ;  /* 0x00000020a6007988 */ /* 0x000fe20008000c0a */
[----:B------:R-:W-:Y:S06]  /*1400*/  BAR.SYNC.DEFER_BLOCKING 0x0 ;  /* 0x0000000000007b1d */ /* 0x000fec0000010000 */
[----:B------:R-:W0:Y:S04]  /*1410*/  LDSM.16.M88.4 R4, [R150] ;  /* 0x000000009604783b */ /* 0x000e280000000200 */
[----:B------:R-:W-:Y:S04]  /*1420*/  LDSM.16.M88.4 R144, [R150+0x100] ;  /* 0x000100009690783b */ /* 0x000fe80000000200 */
[----:B------:R-:W-:Y:S04]  /*1430*/  LDSM.16.M88.4 R140, [R150+0x200] ;  /* 0x00020000968c783b */ /* 0x000fe80000000200 */
[----:B------:R-:W-:Y:S04]  /*1440*/  LDSM.16.M88.4 R136, [R150+0x300] ;  /* 0x000300009688783b */ /* 0x000fe80000000200 */
[----:B------:R-:W-:Y:S04]  /*1450*/  LDSM.16.M88.4 R132, [R150+0x400] ;  /* 0x000400009684783b */ /* 0x000fe80000000200 */
[----:B------:R-:W-:Y:S04]  /*1460*/  LDSM.16.M88.4 R16, [R150+0x500] ;  /* 0x000500009610783b */ /* 0x000fe80000000200 */
[----:B------:R-:W-:Y:S04]  /*1470*/  LDSM.16.M88.4 R12, [R150+0x600] ;  /* 0x00060000960c783b */ /* 0x000fe80000000200 */
[----:B------:R-:W-:Y:S01]  /*1480*/  LDSM.16.M88.4 R8, [R150+0x700] ;  /* 0x000700009608783b */ /* 0x000fe20000000200 */
[----:B------:R-:W-:Y:S06]  /*1490*/  BAR.SYNC.DEFER_BLOCKING 0x0 ;  /* 0x0000000000007b1d */ /* 0x000fec0000010000 */
[----:B------:R-:W-:Y:S04]  /*14a0*/  STS.128 [R152+UR10], R36 ;  /* 0x0000002498007988 */ /* 0x000fe80008000c0a */
        /* <DEDUP_REMOVED lines=17> */
[----:B------:R0:W-:Y:S04]  /*15c0*/  STS.128 [R152+UR10], R68 ;  /* 0x0000004498007988 */ /* 0x0001e80008000c0a */
[----:B------:R1:W-:Y:S04]  /*15d0*/  STS.128 [R154+UR10], R72 ;  /* 0x000000489a007988 */ /* 0x0003e80008000c0a */
[----:B------:R2:W-:Y:S04]  /*15e0*/  STS.128 [R156+UR10], R76 ;  /* 0x0000004c9c007988 */ /* 0x0005e80008000c0a */
[----:B------:R4:W-:Y:S04]  /*15f0*/  STS.128 [R158+UR10], R80 ;  /* 0x000000509e007988 */ /* 0x0009e80008000c0a */
[----:B------:R4:W-:Y:S01]  /*1600*/  STS.128 [R160+UR10], R84 ;  /* 0x00000054a0007988 */ /* 0x0009e20008000c0a */
[----:B0-----:R-:W-:-:S02]  /*1610*/  IMAD.SHL.U32 R68, R153, 0x100, RZ ;  /* 0x0000010099447824 */ /* 0x001fc400078e00ff */
[----:B------:R-:W-:Y:S01]  /*1620*/  IMAD.SHL.U32 R69, R155, 0x100, RZ ;  /* 0x000001009b457824 */ /* 0x000fe200078e00ff */
[----:B------:R0:W-:Y:S01]  /*1630*/  STS.128 [R162+UR10], R88 ;  /* 0x00000058a2007988 */ /* 0x0001e20008000c0a */
[----:B------:R-:W-:Y:S02]  /*1640*/  IMAD.SHL.U32 R70, R157, 0x100, RZ ;  /* 0x000001009d467824 */ /* 0x000fe400078e00ff */
[----:B-1----:R-:W-:Y:S01]  /*1650*/  IMAD.SHL.U32 R72, R0, 0x4, RZ ;  /* 0x0000000400487824 */ /* 0x002fe200078e00ff */
[----:B------:R1:W-:Y:S01]  /*1660*/  STS.128 [R164+UR10], R92 ;  /* 0x0000005ca4007988 */ /* 0x0003e20008000c0a */
[----:B--2---:R-:W-:Y:S01]  /*1670*/  LEA R76, P0, R153, UR6, 0xa ;  /* 0x00000006994c7c11 */ /* 0x004fe2000f8050ff */
[----:B------:R-:W-:Y:S01]  /*1680*/  IMAD.SHL.U32 R0, R171, 0x100, RZ ;  /* 0x00000100ab007824 */ /* 0x000fe200078e00ff */
[----:B---3--:R-:W-:Y:S01]  /*1690*/  LEA R78, P2, R155, UR14, 0xa ;  /* 0x0000000e9b4e7c11 */ /* 0x008fe2000f8450ff */
[----:B------:R2:W-:Y:S01]  /*16a0*/  STS.128 [R166+UR10], R96 ;  /* 0x00000060a6007988 */ /* 0x0005e20008000c0a */
[----:B------:R-:W-:Y:S01]  /*16b0*/  LEA.HI.X R77, R68, UR7, RZ, 0x2, P0 ;  /* 0x00000007444d7c11 */ /* 0x000fe200080f14ff */
[----:B------:R-:W3:Y:S01]  /*16c0*/  LDCU.64 UR6, c[0x0][0x390] ;  /* 0x00007200ff0677ac */ /* 0x000ee20008000a00 */
[----:B------:R-:W-:Y:S01]  /*16d0*/  LEA.HI.X R79, R69, UR15, RZ, 0x2, P2 ;  /* 0x0000000f454f7c11 */ /* 0x000fe200090f14ff */
[----:B------:R-:W-:Y:S01]  /*16e0*/  BAR.SYNC.DEFER_BLOCKING 0x0 ;  /* 0x0000000000007b1d */ /* 0x000fe20000010000 */
[----:B----4-:R-:W-:Y:S01]  /*16f0*/  LEA R80, P3, R157, UR16, 0xa ;  /* 0x000000109d507c11 */ /* 0x010fe2000f8650ff */
[C---:B------:R-:W-:Y:S01]  /*1700*/  IMAD.SHL.U32 R68, R159.reuse, 0x100, RZ ;  /* 0x000001009f447824 */ /* 0x040fe200078e00ff */
[----:B-----5:R-:W-:Y:S01]  /*1710*/  LEA R82, P0, R159, UR18, 0xa ;  /* 0x000000129f527c11 */ /* 0x020fe2000f8050ff */
[C---:B------:R-:W-:Y:S01]  /*1720*/  IMAD.SHL.U32 R69, R161.reuse, 0x100, RZ ;  /* 0x00000100a1457824 */ /* 0x040fe200078e00ff */
[----:B------:R-:W-:Y:S01]  /*1730*/  LEA.HI.X R81, R70, UR17, RZ, 0x2, P3 ;  /* 0x0000001146517c11 */ /* 0x000fe200098f14ff */
[----:B------:R-:W2:Y:S01]  /*1740*/  LDCU.64 UR14, c[0x0][0x390] ;  /* 0x00007200ff0e77ac */ /* 0x000ea20008000a00 */
[----:B------:R-:W-:Y:S01]  /*1750*/  LEA R84, P2, R161, UR20, 0xa ;  /* 0x00000014a1547c11 */ /* 0x000fe2000f8450ff */
[C---:B------:R-:W-:Y:S01]  /*1760*/  IMAD.SHL.U32 R70, R163.reuse, 0x100, RZ ;  /* 0x00000100a3467824 */ /* 0x040fe200078e00ff */
[----:B------:R-:W-:Y:S01]  /*1770*/  LEA R86, P3, R163, UR22, 0xa ;  /* 0x00000016a3567c11 */ /* 0x000fe2000f8650ff */
[----:B------:R-:W4:Y:S01]  /*1780*/  LDCU.64 UR16, c[0x0][0x390] ;  /* 0x00007200ff1077ac */ /* 0x000f220008000a00 */
[----:B------:R-:W-:Y:S01]  /*1790*/  LEA.HI.X R83, R68, UR19, RZ, 0x2, P0 ;  /* 0x0000001344537c11 */ /* 0x000fe200080f14ff */
[----:B------:R-:W-:Y:S01]  /*17a0*/  IMAD.SHL.U32 R68, R165, 0x100, RZ ;  /* 0x00000100a5447824 */ /* 0x000fe200078e00ff */
[----:B------:R-:W-:Y:S01]  /*17b0*/  LEA.HI.X R85, R69, UR21, RZ, 0x2, P2 ;  /* 0x0000001545557c11 */ /* 0x000fe200090f14ff */
[----:B------:R-:W-:Y:S01]  /*17c0*/  IMAD.SHL.U32 R69, R167, 0x100, RZ ;  /* 0x00000100a7457824 */ /* 0x000fe200078e00ff */
[----:B------:R-:W-:Y:S01]  /*17d0*/  LEA.HI.X R87, R70, UR23, RZ, 0x2, P3 ;  /* 0x0000001746577c11 */ /* 0x000fe200098f14ff */
[----:B------:R-:W-:Y:S01]  /*17e0*/  IMAD.SHL.U32 R70, R169, 0x100, RZ ;  /* 0x00000100a9467824 */ /* 0x000fe200078e00ff */
[----:B0-----:R-:W-:Y:S01]  /*17f0*/  LEA R88, P0, R165, UR24, 0xa ;  /* 0x00000018a5587c11 */ /* 0x001fe2000f8050ff */
[----:B------:R-:W0:Y:S01]  /*1800*/  LDCU.64 UR20, c[0x0][0x390] ;  /* 0x00007200ff1477ac */ /* 0x000e220008000a00 */
[----:B------:R-:W-:-:S02]  /*1810*/  LEA R90, P2, R167, UR26, 0xa ;  /* 0x0000001aa75a7c11 */ /* 0x000fc4000f8450ff */
[----:B-1----:R-:W-:Y:S01]  /*1820*/  LEA R92, P3, R169, UR28, 0xa ;  /* 0x0000001ca95c7c11 */ /* 0x002fe2000f8650ff */
[----:B------:R-:W1:Y:S01]  /*1830*/  LDCU.64 UR18, c[0x0][0x390] ;  /* 0x00007200ff1277ac */ /* 0x000e620008000a00 */
[----:B------:R-:W-:Y:S01]  /*1840*/  LEA.HI.X R89, R68, UR25, RZ, 0x2, P0 ;  /* 0x0000001944597c11 */ /* 0x000fe200080f14ff */
[----:B------:R-:W5:Y:S01]  /*1850*/  LDSM.16.M88.4 R188, [R150] ;  /* 0x0000000096bc783b */ /* 0x000f620000000200 */
[----:B------:R-:W-:Y:S01]  /*1860*/  LEA.HI.X R74, R69, UR27, RZ, 0x2, P2 ;  /* 0x0000001b454a7c11 */ /* 0x000fe200090f14ff */
[----:B------:R-:W-:Y:S01]  /*1870*/  IMAD.SHL.U32 R68, R173, 0x100, RZ ;  /* 0x00000100ad447824 */ /* 0x000fe200078e00ff */
[----:B------:R-:W-:Y:S01]  /*1880*/  LEA.HI.X R93, R70, UR29, RZ, 0x2, P3 ;  /* 0x0000001d465d7c11 */ /* 0x000fe200098f14ff */
[----:B------:R-:W-:Y:S01]  /*1890*/  LDSM.16.M88.4 R64, [R150+0x100] ;  /* 0x000100009640783b */ /* 0x000fe20000000200 */
[----:B---3--:R-:W-:Y:S02]  /*18a0*/  LEA R94, P2, R171, UR6, 0xa ;  /* 0x00000006ab5e7c11 */ /* 0x008fe4000f8450ff */
[----:B--2---:R-:W-:Y:S01]  /*18b0*/  LEA R96, P3, R173, UR14, 0xa ;  /* 0x0000000ead607c11 */ /* 0x004fe2000f8650ff */
[----:B------:R-:W-:Y:S01]  /*18c0*/  LDSM.16.M88.4 R60, [R150+0x200] ;  /* 0x00020000963c783b */ /* 0x000fe20000000200 */
[----:B------:R-:W-:-:S02]  /*18d0*/  LEA.HI.X R75, R0, UR7, RZ, 0x2, P2 ;  /* 0x00000007004b7c11 */ /* 0x000fc400090f14ff */
[----:B------:R-:W-:Y:S01]  /*18e0*/  LEA.HI.X R0, R68, UR15, RZ, 0x2, P3 ;  /* 0x0000000f44007c11 */ /* 0x000fe200098f14ff */
[----:B------:R-:W-:Y:S04]  /*18f0*/  LDSM.16.M88.4 R56, [R150+0x300] ;  /* 0x000300009638783b */ /* 0x000fe80000000200 */
[----:B------:R-:W-:Y:S01]  /*1900*/  LDSM.16.M88.4 R52, [R150+0x400] ;  /* 0x000400009634783b */ /* 0x000fe20000000200 */
[C---:B-1----:R-:W-:Y:S01]  /*1910*/  LEA R98, P2, R149.reuse, UR18, 0xa ;  /* 0x0000001295627c11 */ /* 0x042fe2000f8450ff */
[----:B------:R-:W-:Y:S02]  /*1920*/  IMAD.SHL.U32 R149, R149, 0x100, RZ ;  /* 0x0000010095957824 */ /* 0x000fe400078e00ff */
[----:B------:R-:W-:Y:S03]  /*1930*/  LDSM.16.M88.4 R48, [R150+0x500] ;  /* 0x000500009630783b */ /* 0x000fe60000000200 */
[----:B------:R-:W-:Y:S01]  /*1940*/  LEA.HI.X R149, R149, UR19, RZ, 0x2, P2 ;  /* 0x0000001395957c11 */ /* 0x000fe200090f14ff */
[----:B------:R-:W-:Y:S04]  /*1950*/  LDSM.16.M88.4 R44, [R150+0x600] ;  /* 0x00060000962c783b */ /* 0x000fe80000000200 */
[----:B------:R-:W-:Y:S01]  /*1960*/  LDSM.16.M88.4 R40, [R150+0x700] ;  /* 0x000700009628783b */ /* 0x000fe20000000200 */
[----:B------:R-:W-:Y:S06]  /*1970*/  BAR.SYNC.DEFER_BLOCKING 0x0 ;  /* 0x0000000000007b1d */ /* 0x000fec0000010000 */
[----:B------:R1:W-:Y:S04]  /*1980*/  STS.128 [R152+UR10], R100 ;  /* 0x0000006498007988 */ /* 0x0003e80008000c0a */
[----:B------:R-:W-:Y:S04]  /*1990*/  STS.128 [R154+UR10], R104 ;  /* 0x000000689a007988 */ /* 0x000fe80008000c0a */
[----:B------:R-:W-:Y:S04]  /*19a0*/  STS.128 [R156+UR10], R108 ;  /* 0x0000006c9c007988 */ /* 0x000fe80008000c0a */
[----:B------:R-:W-:Y:S04]  /*19b0*/  STS.128 [R158+UR10], R112 ;  /* 0x000000709e007988 */ /* 0x000fe80008000c0a */
[----:B------:R-:W-:Y:S01]  /*19c0*/  STS.128 [R160+UR10], R116 ;  /* 0x00000074a0007988 */ /* 0x000fe20008000c0a */
[----:B-1----:R-:W-:Y:S01]  /*19d0*/  IMAD.SHL.U32 R101, R148, 0x4, RZ ;  /* 0x0000000494657824 */ /* 0x002fe200078e00ff */
[----:B------:R-:W-:-:S02]  /*19e0*/  LEA R100, P0, R2, UR4, 0x2 ;  /* 0x0000000402647c11 */ /* 0x000fc4000f8010ff */
[----:B------:R-:W-:Y:S02]  /*19f0*/  STS.128 [R162+UR10], R120 ;  /* 0x00000078a2007988 */ /* 0x000fe40008000c0a */
[C---:B0-----:R-:W-:Y:S02]  /*1a00*/  IADD3 R72, P4, P5, R101.reuse, UR20, R72 ;  /* 0x0000001465487c10 */ /* 0x041fe4000fd9e048 */
[----:B------:R-:W-:Y:S01]  /*1a10*/  STS.128 [R164+UR10], R124 ;  /* 0x0000007ca4007988 */ /* 0x000fe20008000c0a */
[----:B------:R-:W-:Y:S01]  /*1a20*/  LEA.HI.X R97, R2, UR5, RZ, 0x2, P0 ;  /* 0x0000000502617c11 */ /* 0x000fe200080f14ff */
[----:B------:R-:W0:Y:S01]  /*1a30*/  LDCU.64 UR4, c[0x0][0x390] ;  /* 0x00007200ff0477ac */ /* 0x000e220008000a00 */
[----:B------:R-:W-:Y:S01]  /*1a40*/  IADD3.X R73, PT, PT, RZ, UR21, RZ, P4, P5 ;  /* 0x00000015ff497c10 */ /* 0x000fe2000a7ea4ff */
[----:B------:R-:W-:Y:S01]  /*1a50*/  STS.128 [R166+UR10], R128 ;  /* 0x00000080a6007988 */ /* 0x000fe20008000c0a */
[----:B------:R-:W-:Y:S01]  /*1a60*/  BAR.SYNC.DEFER_BLOCKING 0x0 ;  /* 0x0000000000007b1d */ /* 0x000fe20000010000 */
[----:B------:R-:W-:-:S02]  /*1a70*/  IADD3 R80, P4, PT, R101, R80, RZ ;  /* 0x0000005065507210 */ /* 0x000fc40007f9e0ff */
[C---:B------:R-:W-:Y:S02]  /*1a80*/  IADD3 R82, P5, PT, R101.reuse, R82, RZ ;  /* 0x0000005265527210 */ /* 0x040fe40007fbe0ff */
[C---:B------:R-:W-:Y:S01]  /*1a90*/  IADD3 R76, P3, PT, R101.reuse, R76, RZ ;  /* 0x0000004c654c7210 */ /* 0x040fe20007f7e0ff */
[----:B------:R-:W-:Y:S01]  /*1aa0*/  IMAD.X R81, RZ, RZ, R81, P4 ;  /* 0x000000ffff517224 */ /* 0x000fe200020e0651 */
        /* <DEDUP_REMOVED lines=12> */
[----:B------:R-:W-:Y:S01]  /*1b70*/  IADD3 R86, P6, PT, R101, R86, RZ ;  /* 0x0000005665567210 */ /* 0x000fe20007fde0ff */
[----:B------:R-:W-:Y:S01]  /*1b80*/  IMAD.X R75, RZ, RZ, R97, P5 ;  /* 0x000000ffff4b7224 */ /* 0x000fe200028e0661 */
[----:B----4-:R-:W-:Y:S01]  /*1b90*/  LEA R2, P0, R3, UR16, 0xa ;  /* 0x0000001003027c11 */ /* 0x010fe2000f8050ff */
[----:B------:R-:W-:Y:S01]  /*1ba0*/  IMAD.X R85, RZ, RZ, R85, P3 ;  /* 0x000000ffff557224 */ /* 0x000fe200018e0655 */
[C---:B------:R-:W-:Y:S01]  /*1bb0*/  IADD3 R92, P3, PT, R101.reuse, R92, RZ ;  /* 0x0000005c655c7210 */ /* 0x040fe20007f7e0ff */
[----:B------:R-:W1:Y:S01]  /*1bc0*/  LDSM.16.M88.4 R68, [R150] ;  /* 0x000000009644783b */ /* 0x000e620000000200 */
[----:B------:R-:W-:Y:S01]  /*1bd0*/  IMAD.X R87, RZ, RZ, R87, P6 ;  /* 0x000000ffff577224 */ /* 0x000fe200030e0657 */
[----:B------:R-:W-:Y:S01]  /*1be0*/  IADD3 R96, P4, PT, R101, R96, RZ ;  /* 0x0000006065607210 */ /* 0x000fe20007f9e0ff */
[----:B------:R-:W-:Y:S01]  /*1bf0*/  IMAD.SHL.U32 R3, R3, 0x100, RZ ;  /* 0x0000010003037824 */ /* 0x000fe200078e00ff */
[----:B------:R-:W2:Y:S01]  /*1c00*/  LDSM.16.M88.4 R104, [R150+0x100] ;  /* 0x000100009668783b */ /* 0x000ea20000000200 */
[----:B------:R-:W-:Y:S01]  /*1c10*/  IMAD.X R93, RZ, RZ, R93, P3 ;  /* 0x000000ffff5d7224 */ /* 0x000fe200018e065d */
[C---:B0-----:R-:W-:Y:S01]  /*1c20*/  LEA R100, P3, R151.reuse, UR4, 0xa ;  /* 0x0000000497647c11 */ /* 0x041fe2000f8650ff */
[----:B------:R-:W-:Y:S01]  /*1c30*/  IMAD.SHL.U32 R151, R151, 0x100, RZ ;  /* 0x0000010097977824 */ /* 0x000fe200078e00ff */
[----:B------:R-:W0:Y:S01]  /*1c40*/  LDSM.16.M88.4 R108, [R150+0x200] ;  /* 0x00020000966c783b */ /* 0x000e220000000200 */
[----:B------:R-:W-:Y:S01]  /*1c50*/  IADD3 R2, P6, PT, R101, R2, RZ ;  /* 0x0000000265027210 */ /* 0x000fe20007fde0ff */
[----:B------:R-:W-:Y:S01]  /*1c60*/  IMAD.X R97, RZ, RZ, R0, P4 ;  /* 0x000000ffff617224 */ /* 0x000fe200020e0600 */
[----:B------:R-:W-:Y:S01]  /*1c70*/  LEA.HI.X R3, R3, UR17, RZ, 0x2, P0 ;  /* 0x0000001103037c11 */ /* 0x000fe200080f14ff */
[----:B------:R-:W-:Y:S01]  /*1c80*/  STG.E desc[UR12][R72.64], R4 ;  /* 0x0000000448007986 */ /* 0x000fe2000c10190c */
[----:B------:R-:W-:-:S02]  /*1c90*/  IADD3 R98, P5, PT, R101, R98, RZ ;  /* 0x0000006265627210 */ /* 0x000fc40007fbe0ff */
[----:B------:R-:W-:Y:S01]  /*1ca0*/  IADD3 R100, P4, PT, R101, R100, RZ ;  /* 0x0000006465647210 */ /* 0x000fe20007f9e0ff */
[----:B------:R-:W-:Y:S01]  /*1cb0*/  STG.E desc[UR12][R72.64+0x80], R184 ;  /* 0x000080b848007986 */ /* 0x000fe2000c10190c */
[----:B------:R-:W-:Y:S01]  /*1cc0*/  LEA.HI.X R151, R151, UR5, RZ, 0x2, P3 ;  /* 0x0000000597977c11 */ /* 0x000fe200098f14ff */
[----:B------:R-:W-:Y:S02]  /*1cd0*/  IMAD.X R3, RZ, RZ, R3, P6 ;  /* 0x000000ffff037224 */ /* 0x000fe400030e0603 */
[----:B-----5:R-:W-:Y:S01]  /*1ce0*/  STG.E desc[UR12][R72.64+0x100], R188 ;  /* 0x000100bc48007986 */ /* 0x020fe2000c10190c */
[----:B------:R-:W-:Y:S02]  /*1cf0*/  IMAD.X R99, RZ, RZ, R149, P5 ;  /* 0x000000ffff637224 */ /* 0x000fe400028e0695 */
[----:B------:R-:W-:Y:S01]  /*1d00*/  IMAD.X R101, RZ, RZ, R151, P4 ;  /* 0x000000ffff657224 */ /* 0x000fe200020e0697 */
[----:B------:R-:W-:Y:S04]  /*1d10*/  STG.E desc[UR12][R72.64+0x200], R5 ;  /* 0x0002000548007986 */ /* 0x000fe8000c10190c */
[----:B------:R-:W-:Y:S04]  /*1d20*/  STG.E desc[UR12][R72.64+0x280], R185 ;  /* 0x000280b948007986 */ /* 0x000fe8000c10190c */
[----:B------:R-:W-:Y:S04]  /*1d30*/  STG.E desc[UR12][R72.64+0x300], R189 ;  /* 0x000300bd48007986 */ /* 0x000fe8000c10190c */
[----:B------:R-:W3:Y:S04]  /*1d40*/  LDSM.16.M88.4 R112, [R150+0x300] ;  /* 0x000300009670783b */ /* 0x000ee80000000200 */
[----:B-1----:R-:W-:Y:S04]  /*1d50*/  STG.E desc[UR12][R72.64+0x180], R68 ;  /* 0x0001804448007986 */ /* 0x002fe8000c10190c */
[----:B------:R-:W-:Y:S04]  /*1d60*/  STG.E desc[UR12][R72.64+0x380], R69 ;  /* 0x0003804548007986 */ /* 0x000fe8000c10190c */
[----:B------:R-:W-:Y:S04]  /*1d70*/  STG.E desc[UR12][R74.64], R6 ;  /* 0x000000064a007986 */ /* 0x000fe8000c10190c */
[----:B------:R-:W-:Y:S04]  /*1d80*/  STG.E desc[UR12][R74.64+0x200], R7 ;  /* 0x000200074a007986 */ /* 0x000fe8000c10190c */
[----:B------:R-:W1:Y:S04]  /*1d90*/  LDSM.16.M88.4 R4, [R150+0x400] ;  /* 0x000400009604783b */ /* 0x000e680000000200 */
[----:B------:R-:W-:Y:S04]  /*1da0*/  STG.E desc[UR12][R74.64+0x80], R186 ;  /* 0x000080ba4a007986 */ /* 0x000fe8000c10190c */
        /* <DEDUP_REMOVED lines=11> */
[----:B--2---:R-:W-:Y:S04]  /*1e60*/  STG.E desc[UR12][R76.64+0x180], R104 ;  /* 0x000180684c007986 */ /* 0x004fe8000c10190c */
        /* <DEDUP_REMOVED lines=15> */
[----:B0-----:R-:W-:Y:S04]  /*1f60*/  STG.E desc[UR12][R80.64+0x180], R108 ;  /* 0x0001806c50007986 */ /* 0x001fe8000c10190c */
        /* <DEDUP_REMOVED lines=13> */
[----:B------:R-:W0:Y:S04]  /*2040*/  LDSM.16.M88.4 R64, [R150+0x500] ;  /* 0x000500009640783b */ /* 0x000e280000000200 */
[----:B------:R-:W-:Y:S04]  /*2050*/  STG.E desc[UR12][R84.64+0x280], R37 ;  /* 0x0002802554007986 */ /* 0x000fe8000c10190c */
[----:B------:R-:W-:Y:S04]  /*2060*/  STG.E desc[UR12][R84.64+0x300], R57 ;  /* 0x0003003954007986 */ /* 0x000fe8000c10190c */
[----:B---3--:R-:W-:Y:S04]  /*2070*/  STG.E desc[UR12][R84.64+0x180], R112 ;  /* 0x0001807054007986 */ /* 0x008fe8000c10190c */
        /* <DEDUP_REMOVED lines=15> */
[----:B-1----:R-:W-:Y:S04]  /*2170*/  STG.E desc[UR12][R88.64+0x180], R4 ;  /* 0x0001800458007986 */ /* 0x002fe8000c10190c */
[----:B------:R-:W1:Y:S04]  /*2180*/  LDSM.16.M88.4 R60, [R150+0x600] ;  /* 0x00060000963c783b */ /* 0x000e680000000200 */
[----:B------:R-:W-:Y:S04]  /*2190*/  STG.E desc[UR12][R88.64+0x380], R5 ;  /* 0x0003800558007986 */ /* 0x000fe8000c10190c */
[----:B------:R-:W-:Y:S04]  /*21a0*/  STG.E desc[UR12][R90.64+0x180], R6 ;  /* 0x000180065a007986 */ /* 0x000fe8000c10190c */
[----:B------:R-:W-:Y:S04]  /*21b0*/  STG.E desc[UR12][R90.64+0x380], R7 ;  /* 0x000380075a007986 */ /* 0x000fe8000c10190c */
[----:B------:R-:W2:Y:S04]  /*21c0*/  LDSM.16.M88.4 R4, [R150+0x700] ;  /* 0x000700009604783b */ /* 0x000ea80000000200 */
[----:B------:R3:W-:Y:S04]  /*21d0*/  STG.E desc[UR12][R90.64], R134 ;  /* 0x000000865a007986 */ /* 0x0007e8000c10190c */
        /* <DEDUP_REMOVED lines=11> */
[----:B0-----:R3:W-:Y:S04]  /*2290*/  STG.E desc[UR12][R92.64+0x180], R64 ;  /* 0x000180405c007986 */ /* 0x0017e8000c10190c */
        /* <DEDUP_REMOVED lines=15> */
[----:B-1----:R3:W-:Y:S04]  /*2390*/  STG.E desc[UR12][R96.64+0x180], R60 ;  /* 0x0001803c60007986 */ /* 0x0027e8000c10190c */
        /* <DEDUP_REMOVED lines=15> */
[----:B--2---:R3:W-:Y:S04]  /*2490*/  STG.E desc[UR12][R98.64+0x180], R4 ;  /* 0x0001800462007986 */ /* 0x0047e8000c10190c */
        /* <DEDUP_REMOVED lines=8> */
[----:B------:R3:W-:Y:S01]  /*2520*/  STG.E desc[UR12][R100.64+0x380], R7 ;  /* 0x0003800764007986 */ /* 0x0007e2000c10190c */
[----:B------:R-:W-:Y:S06]  /*2530*/  BAR.SYNC.DEFER_BLOCKING 0x0 ;  /* 0x0000000000007b1d */ /* 0x000fec0000010000 */
[----:B------:R-:W-:Y:S05]  /*2540*/  @P1 BRA `(.L_x_8) ;  /* 0x00000000009c1947 */ /* 0x000fea0003800000 */
[----:B------:R-:W-:Y:S01]  /*2550*/  NOP ;  /* 0x0000000000007918 */ /* 0x000fe20000000000 */
[----:B------:R-:W-:Y:S01]  /*2560*/  UMOV UR4, 0x50 ;  /* 0x0000005000047882 */ /* 0x000fe20000000000 */
[----:B------:R-:W-:Y:S01]  /*2570*/  IMAD.U32 R0, RZ, RZ, UR11 ;  /* 0x0000000bff007e24 */ /* 0x000fe2000f8e00ff */
[----:B------:R-:W-:Y:S01]  /*2580*/  ULEA UR9, UR9, UR4, 0x18 ;  /* 0x0000000409097291 */ /* 0x000fe2000f8ec0ff */
[----:B---3--:R-:W-:Y:S02]  /*2590*/  IMAD.MOV.U32 R3, RZ, RZ, 0xff ;  /* 0x000000ffff037424 */ /* 0x008fe400078e00ff */
[----:B------:R-:W-:Y:S01]  /*25a0*/  IMAD.MOV.U32 R7, RZ, RZ, 0x1 ;  /* 0x00000001ff077424 */ /* 0x000fe200078e00ff */
[----:B------:R-:W-:-:S04]  /*25b0*/  LOP3.LUT R0, R0, 0xffff, RZ, 0xc0, !PT ;  /* 0x0000ffff00007812 */ /* 0x000fc800078ec0ff */
[----:B------:R-:W-:Y:S01]  /*25c0*/  SHF.R.U32.HI R0, RZ, 0x5, R0 ;  /* 0x00000005ff007819 */ /* 0x000fe20000011600 */
[----:B------:R-:W0:Y:S04]  /*25d0*/  LDS R5, [UR9] ;  /* 0x00000009ff057984 */ /* 0x000e280008000800 */
[----:B------:R-:W-:Y:S01]  /*25e0*/  VIADD R2, R0, 0x10 ;  /* 0x0000001000027836 */ /* 0x000fe20000000000 */
[----:B------:R-:W-:-:S04]  /*25f0*/  SHF.L.U32 R0, R3, R0, RZ ;  /* 0x0000000003007219 */ /* 0x000fc800000006ff */
[----:B------:R-:W-:-:S04]  /*2600*/  SHF.L.U32 R3, R7, R2, RZ ;  /* 0x0000000207037219 */ /* 0x000fc800000006ff */
[----:B------:R-:W-:-:S04]  /*2610*/  LOP3.LUT R0, R3, R0, RZ, 0xfc, !PT ;  /* 0x0000000003007212 */ /* 0x000fc800078efcff */
[C---:B------:R-:W-:Y:S02]  /*2620*/  LOP3.LUT R2, R0.reuse, 0xffff, RZ, 0xc0, !PT ;  /* 0x0000ffff00027812 */ /* 0x040fe400078ec0ff */
[----:B0-----:R-:W-:-:S04]  /*2630*/  LOP3.LUT R3, R0, 0xffff, R5, 0x80, !PT ;  /* 0x0000ffff00037812 */ /* 0x001fc800078e8005 */
[----:B------:R-:W-:-:S13]  /*2640*/  ISETP.NE.AND P0, PT, R3, R2, PT ;  /* 0x000000020300720c */ /* 0x000fda0003f05270 */
[----:B------:R-:W-:Y:S05]  /*2650*/  @P0 BRA `(.L_x_9) ;  /* 0x0000000000500947 */ /* 0x000fea0003800000 */
[----:B------:R-:W-:Y:S02]  /*2660*/  SHF.R.U32.HI R5, RZ, 0x10, R5 ;  /* 0x00000010ff057819 */ /* 0x000fe40000011605 */
[----:B------:R-:W-:-:S04]  /*2670*/  SHF.R.U32.HI R2, RZ, 0x10, R0 ;  /* 0x00000010ff027819 */ /* 0x000fc80000011600 */
[----:B------:R-:W-:-:S04]  /*2680*/  LOP3.LUT R5, R5, R2, RZ, 0xc0, !PT ;  /* 0x0000000205057212 */ /* 0x000fc800078ec0ff */
[----:B------:R-:W-:-:S13]  /*2690*/  ISETP.NE.AND P0, PT, R5, R2, PT ;  /* 0x000000020500720c */ /* 0x000fda0003f05270 */
[----:B------:R-:W-:Y:S05]  /*26a0*/  @P0 BRA `(.L_x_10) ;  /* 0x0000000000300947 */ /* 0x000fea0003800000 */
[----:B------:R-:W-:Y:S01]  /*26b0*/  R2UR UR4, R0 ;  /* 0x00000000000472ca */ /* 0x000fe200000e0000 */
[----:B------:R-:W-:Y:S01]  /*26c0*/  VOTEU.ANY UR5, UPT, PT ;  /* 0x0000000000057886 */ /* 0x000fe200038e0100 */
[----:B------:R-:W0:Y:S01]  /*26d0*/  S2R R0, SR_LANEID ;  /* 0x0000000000007919 */ /* 0x000e220000000000 */
[----:B------:R-:W-:-:S10]  /*26e0*/  UFLO.U32 UR5, UR5 ;  /* 0x00000005000572bd */ /* 0x000fd400080e0000 */
[----:B------:R-:W-:-:S06]  /*26f0*/  ULOP3.LUT UR4, URZ, UR4, URZ, 0x33, !UPT ;  /* 0x00000004ff047292 */ /* 0x000fcc000f8e33ff */
[----:B------:R-:W-:-:S04]  /*2700*/  IMAD.U32 R2, RZ, RZ, UR4 ;  /* 0x00000004ff027e24 */ /* 0x000fc8000f8e00ff */
[----:B------:R-:W1:Y:S02]  /*2710*/  REDUX UR6, R2 ;  /* 0x00000000020673c4 */ /* 0x000e640000000000 */
[----:B------:R2:W-:Y:S01]  /*2720*/  UTCATOMSWS.AND URZ, UR4 ;  /* 0x0000000400ff79e3 */ /* 0x0005e20008000000 */
[----:B0-----:R-:W-:Y:S01]  /*2730*/  ISETP.EQ.U32.AND P0, PT, R0, UR5, PT ;  /* 0x0000000500007c0c */ /* 0x001fe2000bf02070 */
[----:B-1----:R-:W-:-:S12]  /*2740*/  IMAD.U32 R0, RZ, RZ, UR6 ;  /* 0x00000006ff007e24 */ /* 0x002fd8000f8e00ff */
[----:B------:R2:W-:Y:S01]  /*2750*/  @P0 ATOMS.AND RZ, [UR9], R0 ;  /* 0x00000000ffff098c */ /* 0x0005e2000a800009 */
[----:B------:R-:W-:Y:S05]  /*2760*/  BRA `(.L_x_8) ;  /* 0x0000000000147947 */ /* 0x000fea0003800000 */
.L_x_10:
[----:B------:R-:W-:-:S07]  /*2770*/  MOV R2, 0x2790 ;  /* 0x0000279000027802 */ /* 0x000fce0000000f00 */
[----:B------:R-:W-:Y:S05]  /*2780*/  CALL.REL.NOINC `($__internal_0_$__cuda_sm10x_tcgen05_guardrail_trap_col_being_dealloced_not_returned_by_alloc) ;  /* 0x0000000000207944 */ /* 0x000fea0003c00000 */
[----:B------:R-:W-:Y:S05]  /*2790*/  BRA `(.L_x_8) ;  /* 0x0000000000087947 */ /* 0x000fea0003800000 */
.L_x_9:
[----:B------:R-:W-:-:S07]  /*27a0*/  MOV R2, 0x27c0 ;  /* 0x000027c000027802 */ /* 0x000fce0000000f00 */
[----:B------:R-:W-:Y:S05]  /*27b0*/  CALL.REL.NOINC `($__internal_2_$__cuda_sm10x_tcgen05_guardrail_trap_unallocated_columns_being_dealloced) ;  /* 0x00000000002c7944 */ /* 0x000fea0003c00000 */
.L_x_8:
[----:B------:R-:W-:Y:S01]  /*27c0*/  NOP ;  /* 0x0000000000007918 */ /* 0x000fe20000000000 */
[----:B--2---:R-:W-:Y:S05]  /*27d0*/  EXIT ;  /* 0x000000000000794d */ /* 0x004fea0003800000 */
.L_x_7:
[----:B------:R-:W1:Y:S02]  /*27e0*/  SYNCS.PHASECHK.TRANS64.TRYWAIT P0, [UR10+0x3000], RZ ;  /* 0x003000ffff0075a7 */ /* 0x000e64000800110a */
[----:B-1----:R-:W-:Y:S05]  /*27f0*/  @!P0 BRA `(.L_x_7) ;  /* 0xfffffffc00f88947 */ /* 0x002fea000383ffff */
[----:B------:R-:W-:Y:S05]  /*2800*/  BRA `(.L_x_11) ;  /* 0xffffffe8005c7947 */ /* 0x000fea000383ffff */
        .weak           $__internal_0_$__cuda_sm10x_tcgen05_guardrail_trap_col_being_dealloced_not_returned_by_alloc
        .type           $__internal_0_$__cuda_sm10x_tcgen05_guardrail_trap_col_being_dealloced_not_returned_by_alloc,@function
        .size           $__internal_0_$__cuda_sm10x_tcgen05_guardrail_trap_col_being_dealloced_not_returned_by_alloc,($__internal_1_$__cuda_sm10x_tcgen05_guardrail_trap_phase_invalid_during_alloc - $__internal_0_$__cuda_sm10x_tcgen05_guardrail_trap_col_being_dealloced_not_returned_by_alloc)
$__internal_0_$__cuda_sm10x_tcgen05_guardrail_trap_col_being_dealloced_not_returned_by_alloc:
[----:B------:R-:W-:Y:S05]  /*2810*/  BPT.TRAP 0x1 ;  /* 0x000000040000795c */ /* 0x000fea0000300000 */
[----:B------:R-:W-:-:S04]  /*2820*/  IMAD.MOV.U32 R3, RZ, RZ, 0x0 ;  /* 0x00000000ff037424 */ /* 0x000fc800078e00ff */
[----:B------:R-:W-:Y:S05]  /*2830*/  RET.REL.NODEC R2 `(gluon_mma) ;  /* 0xffffffd402f07950 */ /* 0x000fea0003c3ffff */
        .weak           $__internal_1_$__cuda_sm10x_tcgen05_guardrail_trap_phase_invalid_during_alloc
        .type           $__internal_1_$__cuda_sm10x_tcgen05_guardrail_trap_phase_invalid_during_alloc,@function
        .size           $__internal_1_$__cuda_sm10x_tcgen05_guardrail_trap_phase_invalid_during_alloc,($__internal_2_$__cuda_sm10x_tcgen05_guardrail_trap_unallocated_columns_being_dealloced - $__internal_1_$__cuda_sm10x_tcgen05_guardrail_trap_phase_invalid_during_alloc)
$__internal_1_$__cuda_sm10x_tcgen05_guardrail_trap_phase_invalid_during_alloc:
[----:B------:R-:W-:Y:S05]  /*2840*/  BPT.TRAP 0x1 ;  /* 0x000000040000795c */ /* 0x000fea0000300000 */
[----:B------:R-:W-:-:S04]  /*2850*/  IMAD.MOV.U32 R3, RZ, RZ, 0x0 ;  /* 0x00000000ff037424 */ /* 0x000fc800078e00ff */
[----:B------:R-:W-:Y:S05]  /*2860*/  RET.REL.NODEC R2 `(gluon_mma) ;  /* 0xffffffd402e47950 */ /* 0x000fea0003c3ffff */
        .weak           $__internal_2_$__cuda_sm10x_tcgen05_guardrail_trap_unallocated_columns_being_dealloced
        .type           $__internal_2_$__cuda_sm10x_tcgen05_guardrail_trap_unallocated_columns_being_dealloced,@function
        .size           $__internal_2_$__cuda_sm10x_tcgen05_guardrail_trap_unallocated_columns_being_dealloced,(.L_x_15 - $__internal_2_$__cuda_sm10x_tcgen05_guardrail_trap_unallocated_columns_being_dealloced)
$__internal_2_$__cuda_sm10x_tcgen05_guardrail_trap_unallocated_columns_being_dealloced:
[----:B------:R-:W-:Y:S05]  /*2870*/  BPT.TRAP 0x1 ;  /* 0x000000040000795c */ /* 0x000fea0000300000 */
[----:B------:R-:W-:-:S04]  /*2880*/  IMAD.MOV.U32 R3, RZ, RZ, 0x0 ;  /* 0x00000000ff037424 */ /* 0x000fc800078e00ff */
[----:B------:R-:W-:Y:S05]  /*2890*/  RET.REL.NODEC R2 `(gluon_mma) ;  /* 0xffffffd402d87950 */ /* 0x000fea0003c3ffff */
.L_x_12:
[----:B------:R-:W-:-:S00]  /*28a0*/  BRA `(.L_x_12) ;  /* 0xfffffffc00fc7947 */ /* 0x000fc0000383ffff */
[----:B------:R-:W-:-:S00]  /*28b0*/  NOP ;  /* 0x0000000000007918 */ /* 0x000fc00000000000 */
        /* <DEDUP_REMOVED lines=12> */
.L_x_15:


//--------------------- .nv.shared.gluon_mma      --------------------------
	.section	.nv.shared.gluon_mma,"aw",@nobits
	.sectionflags	@""
	.align	16
	.zero		1024


//--------------------- .nv.shared.reserved.0     --------------------------
	.section	.nv.shared.reserved.0,"aw",@nobits
	.align	8
	.weak		__nv_reservedSMEM_offset_0_alias
	.size		__nv_reservedSMEM_offset_0_alias, 0, 64
	.other		__nv_reservedSMEM_offset_0_alias,@"STO_CUDA_RESERVED_SHARED STV_DEFAULT"
__nv_reservedSMEM_offset_0_alias:
	.zero		0
.nv.shared.reserved.0:
	.zero		64
	.weak		__nv_reservedSMEM_allocation_phase
	.type		__nv_reservedSMEM_allocation_phase,@object
	.size		__nv_reservedSMEM_allocation_phase,(.L_0 - __nv_reservedSMEM_allocation_phase)
__nv_reservedSMEM_allocation_phase:
	.zero		1
.L_0:
	.zero		7
	.weak		__nv_reservedSMEM_devtool_atexit_pc
	.type		__nv_reservedSMEM_devtool_atexit_pc,@object
	.size		__nv_reservedSMEM_devtool_atexit_pc,(__nv_reservedSMEM_allocation_mask - __nv_reservedSMEM_devtool_atexit_pc)
__nv_reservedSMEM_devtool_atexit_pc:
	.zero		8
	.weak		__nv_reservedSMEM_allocation_mask
	.type		__nv_reservedSMEM_allocation_mask,@object
	.size		__nv_reservedSMEM_allocation_mask,(.L_2 - __nv_reservedSMEM_allocation_mask)
__nv_reservedSMEM_allocation_mask:
	.zero		4
.L_2:


//--------------------- .nv.constant0.gluon_mma   --------------------------
	.section	.nv.constant0.gluon_mma,"a",@progbits
	.sectionflags	@""
	.align	4
.nv.constant0.gluon_mma:
	.zero		936


//--------------------- SYMBOLS --------------------------

	.type		.nv.reservedSmem.offset0,@object
	.size		.nv.reservedSmem.offset0,0x4
	.type		.nv.reservedSmem.cap,@object
	.size		.nv.reservedSmem.cap,0x4
